//
// Generated by NVIDIA NVVM Compiler
//
// Compiler Build ID: CL-36424714
// Cuda compilation tools, release 13.0, V13.0.88
// Based on NVVM 20.0.0
//

.version 9.0
.target sm_100
.address_size 64

.extern .func  (.param .b32 func_retval0) vprintf
(
	.param .b64 vprintf_param_0,
	.param .b64 vprintf_param_1
)
;
.func  (.param .b64 func_retval0) __internal_accurate_pow
(
	.param .b64 __internal_accurate_pow_param_0
)
;
.global .align 1 .b8 _ZN34_INTERNAL_d63c13f6_4_k_cu_e37870c04cuda3std3__45__cpo5beginE[1];
.global .align 1 .b8 _ZN34_INTERNAL_d63c13f6_4_k_cu_e37870c04cuda3std3__45__cpo3endE[1];
.global .align 1 .b8 _ZN34_INTERNAL_d63c13f6_4_k_cu_e37870c04cuda3std3__45__cpo6cbeginE[1];
.global .align 1 .b8 _ZN34_INTERNAL_d63c13f6_4_k_cu_e37870c04cuda3std3__45__cpo4cendE[1];
.global .align 1 .b8 _ZN34_INTERNAL_d63c13f6_4_k_cu_e37870c04cuda3std3__45__cpo6rbeginE[1];
.global .align 1 .b8 _ZN34_INTERNAL_d63c13f6_4_k_cu_e37870c04cuda3std3__45__cpo4rendE[1];
.global .align 1 .b8 _ZN34_INTERNAL_d63c13f6_4_k_cu_e37870c04cuda3std3__45__cpo7crbeginE[1];
.global .align 1 .b8 _ZN34_INTERNAL_d63c13f6_4_k_cu_e37870c04cuda3std3__45__cpo5crendE[1];
.global .align 1 .b8 _ZN34_INTERNAL_d63c13f6_4_k_cu_e37870c04cuda3std3__436_GLOBAL__N__d63c13f6_4_k_cu_e37870c06ignoreE[1];
.global .align 1 .b8 _ZN34_INTERNAL_d63c13f6_4_k_cu_e37870c04cuda3std3__419piecewise_constructE[1];
.global .align 1 .b8 _ZN34_INTERNAL_d63c13f6_4_k_cu_e37870c04cuda3std3__48in_placeE[1];
.global .align 1 .b8 _ZN34_INTERNAL_d63c13f6_4_k_cu_e37870c04cuda3std3__420unreachable_sentinelE[1];
.global .align 1 .b8 _ZN34_INTERNAL_d63c13f6_4_k_cu_e37870c04cuda3std3__47nulloptE[1];
.global .align 1 .b8 _ZN34_INTERNAL_d63c13f6_4_k_cu_e37870c04cuda3std3__48unexpectE[1];
.global .align 1 .b8 _ZN34_INTERNAL_d63c13f6_4_k_cu_e37870c04cuda3std6ranges3__45__cpo4swapE[1];
.global .align 1 .b8 _ZN34_INTERNAL_d63c13f6_4_k_cu_e37870c04cuda3std6ranges3__45__cpo9iter_moveE[1];
.global .align 1 .b8 _ZN34_INTERNAL_d63c13f6_4_k_cu_e37870c04cuda3std6ranges3__45__cpo5beginE[1];
.global .align 1 .b8 _ZN34_INTERNAL_d63c13f6_4_k_cu_e37870c04cuda3std6ranges3__45__cpo3endE[1];
.global .align 1 .b8 _ZN34_INTERNAL_d63c13f6_4_k_cu_e37870c04cuda3std6ranges3__45__cpo6cbeginE[1];
.global .align 1 .b8 _ZN34_INTERNAL_d63c13f6_4_k_cu_e37870c04cuda3std6ranges3__45__cpo4cendE[1];
.global .align 1 .b8 _ZN34_INTERNAL_d63c13f6_4_k_cu_e37870c04cuda3std6ranges3__45__cpo7advanceE[1];
.global .align 1 .b8 _ZN34_INTERNAL_d63c13f6_4_k_cu_e37870c04cuda3std6ranges3__45__cpo9iter_swapE[1];
.global .align 1 .b8 _ZN34_INTERNAL_d63c13f6_4_k_cu_e37870c04cuda3std6ranges3__45__cpo4nextE[1];
.global .align 1 .b8 _ZN34_INTERNAL_d63c13f6_4_k_cu_e37870c04cuda3std6ranges3__45__cpo4prevE[1];
.global .align 1 .b8 _ZN34_INTERNAL_d63c13f6_4_k_cu_e37870c04cuda3std6ranges3__45__cpo4dataE[1];
.global .align 1 .b8 _ZN34_INTERNAL_d63c13f6_4_k_cu_e37870c04cuda3std6ranges3__45__cpo5cdataE[1];
.global .align 1 .b8 _ZN34_INTERNAL_d63c13f6_4_k_cu_e37870c04cuda3std6ranges3__45__cpo4sizeE[1];
.global .align 1 .b8 _ZN34_INTERNAL_d63c13f6_4_k_cu_e37870c04cuda3std6ranges3__45__cpo5ssizeE[1];
.global .align 1 .b8 _ZN34_INTERNAL_d63c13f6_4_k_cu_e37870c04cuda3std6ranges3__45__cpo8distanceE[1];
.global .align 1 .b8 _ZN34_INTERNAL_d63c13f6_4_k_cu_e37870c06thrust24THRUST_300001_SM_1000_NS8cuda_cub3parE[1];
.global .align 1 .b8 _ZN34_INTERNAL_d63c13f6_4_k_cu_e37870c06thrust24THRUST_300001_SM_1000_NS8cuda_cub10par_nosyncE[1];
.global .align 1 .b8 _ZN34_INTERNAL_d63c13f6_4_k_cu_e37870c06thrust24THRUST_300001_SM_1000_NS6system6detail10sequential3seqE[1];
.global .align 1 .b8 _ZN34_INTERNAL_d63c13f6_4_k_cu_e37870c06thrust24THRUST_300001_SM_1000_NS12placeholders2_1E[1];
.global .align 1 .b8 _ZN34_INTERNAL_d63c13f6_4_k_cu_e37870c06thrust24THRUST_300001_SM_1000_NS12placeholders2_2E[1];
.global .align 1 .b8 _ZN34_INTERNAL_d63c13f6_4_k_cu_e37870c06thrust24THRUST_300001_SM_1000_NS12placeholders2_3E[1];
.global .align 1 .b8 _ZN34_INTERNAL_d63c13f6_4_k_cu_e37870c06thrust24THRUST_300001_SM_1000_NS12placeholders2_4E[1];
.global .align 1 .b8 _ZN34_INTERNAL_d63c13f6_4_k_cu_e37870c06thrust24THRUST_300001_SM_1000_NS12placeholders2_5E[1];
.global .align 1 .b8 _ZN34_INTERNAL_d63c13f6_4_k_cu_e37870c06thrust24THRUST_300001_SM_1000_NS12placeholders2_6E[1];
.global .align 1 .b8 _ZN34_INTERNAL_d63c13f6_4_k_cu_e37870c06thrust24THRUST_300001_SM_1000_NS12placeholders2_7E[1];
.global .align 1 .b8 _ZN34_INTERNAL_d63c13f6_4_k_cu_e37870c06thrust24THRUST_300001_SM_1000_NS12placeholders2_8E[1];
.global .align 1 .b8 _ZN34_INTERNAL_d63c13f6_4_k_cu_e37870c06thrust24THRUST_300001_SM_1000_NS12placeholders2_9E[1];
.global .align 1 .b8 _ZN34_INTERNAL_d63c13f6_4_k_cu_e37870c06thrust24THRUST_300001_SM_1000_NS12placeholders3_10E[1];
.global .align 1 .b8 _ZN34_INTERNAL_d63c13f6_4_k_cu_e37870c06thrust24THRUST_300001_SM_1000_NS3seqE[1];
.global .align 1 .b8 $str[24] = {77, 101, 109, 111, 114, 121, 32, 65, 108, 108, 111, 99, 97, 116, 105, 111, 110, 32, 69, 114, 114, 111, 114};

.func _Z16computeRecursiveP4gridP4pathiiPS0_i(
	.param .b64 _Z16computeRecursiveP4gridP4pathiiPS0_i_param_0,
	.param .b64 _Z16computeRecursiveP4gridP4pathiiPS0_i_param_1,
	.param .b32 _Z16computeRecursiveP4gridP4pathiiPS0_i_param_2,
	.param .b32 _Z16computeRecursiveP4gridP4pathiiPS0_i_param_3,
	.param .b64 _Z16computeRecursiveP4gridP4pathiiPS0_i_param_4,
	.param .b32 _Z16computeRecursiveP4gridP4pathiiPS0_i_param_5
)
{
	.reg .pred 	%p<147>;
	.reg .b16 	%rs<68>;
	.reg .b32 	%r<362>;
	.reg .b64 	%rd<321>;
	.reg .b64 	%fd<37>;

	ld.param.u64 	%rd20, [_Z16computeRecursiveP4gridP4pathiiPS0_i_param_0];
	ld.param.u64 	%rd21, [_Z16computeRecursiveP4gridP4pathiiPS0_i_param_1];
	ld.param.u32 	%r94, [_Z16computeRecursiveP4gridP4pathiiPS0_i_param_2];
	ld.param.u32 	%r95, [_Z16computeRecursiveP4gridP4pathiiPS0_i_param_3];
	ld.param.u64 	%rd22, [_Z16computeRecursiveP4gridP4pathiiPS0_i_param_4];
	ld.param.u32 	%r96, [_Z16computeRecursiveP4gridP4pathiiPS0_i_param_5];
	cvta.to.global.u64 	%rd23, %rd22;
	mov.u32 	%r97, %ctaid.x;
	mov.u32 	%r98, %ntid.x;
	mov.u32 	%r99, %tid.x;
	mad.lo.s32 	%r100, %r97, %r98, %r99;
	mad.lo.s32 	%r101, %r100, 5, %r96;
	mul.wide.s32 	%rd24, %r101, 8;
	add.s64 	%rd1, %rd23, %rd24;
	ld.global.u64 	%rd2, [%rd1+8];
	ld.u32 	%r1, [%rd21+12];
	ld.u16 	%rs39, [%rd20+8];
	st.u16 	[%rd2+8], %rs39;
	ld.u8 	%rs40, [%rd20+24];
	st.u8 	[%rd2+24], %rs40;
	ld.u16 	%rs53, [%rd20+8];
	setp.lt.s16 	%p1, %rs53, 1;
	@%p1 bra 	$L__BB0_6;
	mov.b32 	%r320, 0;
$L__BB0_2:
	setp.lt.s16 	%p2, %rs53, 1;
	@%p2 bra 	$L__BB0_5;
	mov.b32 	%r321, 0;
	mul.wide.u32 	%rd26, %r320, 8;
$L__BB0_4:
	ld.u64 	%rd25, [%rd20];
	add.s64 	%rd27, %rd25, %rd26;
	ld.u64 	%rd28, [%rd27];
	mul.wide.u32 	%rd29, %r321, 8;
	add.s64 	%rd30, %rd28, %rd29;
	ld.u32 	%r104, [%rd30+4];
	ld.u64 	%rd31, [%rd2];
	add.s64 	%rd32, %rd31, %rd26;
	ld.u64 	%rd33, [%rd32];
	add.s64 	%rd34, %rd33, %rd29;
	st.u32 	[%rd34+4], %r104;
	ld.u64 	%rd35, [%rd20];
	add.s64 	%rd36, %rd35, %rd26;
	ld.u64 	%rd37, [%rd36];
	add.s64 	%rd38, %rd37, %rd29;
	ld.u32 	%r105, [%rd38];
	ld.u64 	%rd39, [%rd2];
	add.s64 	%rd40, %rd39, %rd26;
	ld.u64 	%rd41, [%rd40];
	add.s64 	%rd42, %rd41, %rd29;
	st.u32 	[%rd42], %r105;
	add.s32 	%r321, %r321, 1;
	ld.u16 	%rs53, [%rd20+8];
	cvt.s32.s16 	%r106, %rs53;
	setp.lt.s32 	%p3, %r321, %r106;
	@%p3 bra 	$L__BB0_4;
$L__BB0_5:
	add.s32 	%r320, %r320, 1;
	cvt.s32.s16 	%r107, %rs53;
	setp.lt.s32 	%p4, %r320, %r107;
	@%p4 bra 	$L__BB0_2;
$L__BB0_6:
	setp.eq.s64 	%p5, %rd2, 0;
	@%p5 bra 	$L__BB0_181;
	ld.global.u64 	%rd3, [%rd1+16];
	ld.u64 	%rd43, [%rd2];
	mul.wide.s32 	%rd44, %r94, 8;
	add.s64 	%rd45, %rd43, %rd44;
	ld.u64 	%rd46, [%rd45];
	mul.wide.s32 	%rd47, %r95, 8;
	add.s64 	%rd4, %rd46, %rd47;
	ld.u32 	%r108, [%rd4];
	setp.gt.s32 	%p6, %r108, -1;
	setp.ne.s32 	%p7, %r108, %r1;
	and.pred  	%p8, %p6, %p7;
	@%p8 bra 	$L__BB0_182;
	cvt.rn.f64.s32 	%fd1, %r1;
	mov.f64 	%fd2, 0d4000000000000000;
	{
	.reg .b32 %temp; 
	mov.b64 	{%temp, %r6}, %fd2;
	}
	{
	.reg .b32 %temp; 
	mov.b64 	{%temp, %r110}, %fd1;
	}
	shr.u32 	%r111, %r110, 20;
	and.b32  	%r112, %r111, 2047;
	add.s32 	%r113, %r112, -1012;
	mov.b64 	%rd48, %fd1;
	shl.b64 	%rd49, %rd48, %r113;
	setp.eq.s64 	%p9, %rd49, -9223372036854775808;
	{ // callseq 0, 0
	.param .b64 param0;
	st.param.f64 	[param0], %fd1;
	.param .b64 retval0;
	call.uni (retval0), 
	__internal_accurate_pow, 
	(
	param0
	);
	ld.param.f64 	%fd3, [retval0];
	} // callseq 0
	setp.lt.s32 	%p10, %r6, 0;
	neg.f64 	%fd5, %fd3;
	selp.f64 	%fd6, %fd5, %fd3, %p9;
	selp.f64 	%fd7, %fd6, %fd3, %p10;
	setp.eq.s32 	%p11, %r1, 0;
	selp.f64 	%fd8, 0d3FF0000000000000, %fd7, %p11;
	cvt.rzi.s32.f64 	%r7, %fd8;
	ld.u32 	%r114, [%rd4+4];
	and.b32  	%r115, %r7, %r114;
	setp.ne.s32 	%p12, %r115, 0;
	@%p12 bra 	$L__BB0_182;
	st.u32 	[%rd4], %r1;
	ld.u64 	%rd5, [%rd2];
	ld.u16 	%rs5, [%rd2+8];
	cvt.s32.s16 	%r8, %rs5;
	setp.lt.s16 	%p13, %rs5, 1;
	@%p13 bra 	$L__BB0_42;
	and.b32  	%r9, %r8, 3;
	setp.lt.u16 	%p14, %rs5, 4;
	mov.b32 	%r322, 0;
	@%p14 bra 	$L__BB0_21;
	mov.b32 	%r325, 0;
	and.b32  	%r322, %r8, 32764;
$L__BB0_12:
	setp.eq.s32 	%p15, %r325, %r94;
	@%p15 bra 	$L__BB0_14;
	mul.wide.u32 	%rd51, %r325, 8;
	add.s64 	%rd52, %rd5, %rd51;
	ld.u64 	%rd53, [%rd52];
	add.s64 	%rd55, %rd53, %rd47;
	ld.u32 	%r118, [%rd55+4];
	or.b32  	%r119, %r118, %r7;
	st.u32 	[%rd55+4], %r119;
$L__BB0_14:
	add.s32 	%r120, %r325, 1;
	setp.eq.s32 	%p16, %r120, %r94;
	@%p16 bra 	$L__BB0_16;
	mul.wide.u32 	%rd56, %r325, 8;
	add.s64 	%rd57, %rd5, %rd56;
	ld.u64 	%rd58, [%rd57+8];
	add.s64 	%rd60, %rd58, %rd47;
	ld.u32 	%r121, [%rd60+4];
	or.b32  	%r122, %r121, %r7;
	st.u32 	[%rd60+4], %r122;
$L__BB0_16:
	add.s32 	%r123, %r325, 2;
	setp.eq.s32 	%p17, %r123, %r94;
	@%p17 bra 	$L__BB0_18;
	mul.wide.u32 	%rd61, %r325, 8;
	add.s64 	%rd62, %rd5, %rd61;
	ld.u64 	%rd63, [%rd62+16];
	add.s64 	%rd65, %rd63, %rd47;
	ld.u32 	%r124, [%rd65+4];
	or.b32  	%r125, %r124, %r7;
	st.u32 	[%rd65+4], %r125;
$L__BB0_18:
	add.s32 	%r126, %r325, 3;
	setp.eq.s32 	%p18, %r126, %r94;
	@%p18 bra 	$L__BB0_20;
	mul.wide.u32 	%rd66, %r325, 8;
	add.s64 	%rd67, %rd5, %rd66;
	ld.u64 	%rd68, [%rd67+24];
	add.s64 	%rd70, %rd68, %rd47;
	ld.u32 	%r127, [%rd70+4];
	or.b32  	%r128, %r127, %r7;
	st.u32 	[%rd70+4], %r128;
$L__BB0_20:
	add.s32 	%r325, %r325, 4;
	setp.eq.s32 	%p19, %r325, %r322;
	@%p19 bra 	$L__BB0_21;
	bra.uni 	$L__BB0_12;
$L__BB0_21:
	and.b16  	%rs6, %rs5, 3;
	setp.eq.s16 	%p20, %rs6, 0;
	@%p20 bra 	$L__BB0_26;
	mov.b32 	%r324, 0;
$L__BB0_23:
	.pragma "nounroll";
	setp.eq.s32 	%p21, %r322, %r94;
	@%p21 bra 	$L__BB0_25;
	mul.wide.u32 	%rd71, %r322, 8;
	add.s64 	%rd72, %rd5, %rd71;
	ld.u64 	%rd73, [%rd72];
	add.s64 	%rd75, %rd73, %rd47;
	ld.u32 	%r130, [%rd75+4];
	or.b32  	%r131, %r130, %r7;
	st.u32 	[%rd75+4], %r131;
$L__BB0_25:
	add.s32 	%r322, %r322, 1;
	add.s32 	%r324, %r324, 1;
	setp.ne.s32 	%p22, %r324, %r9;
	@%p22 bra 	$L__BB0_23;
$L__BB0_26:
	setp.lt.u16 	%p23, %rs5, 4;
	add.s64 	%rd6, %rd5, %rd44;
	mov.b32 	%r327, 0;
	@%p23 bra 	$L__BB0_37;
	and.b32  	%r327, %r8, 32764;
	mov.b32 	%r326, 0;
$L__BB0_28:
	setp.eq.s32 	%p24, %r326, %r95;
	@%p24 bra 	$L__BB0_30;
	ld.u64 	%rd77, [%rd6];
	mul.wide.u32 	%rd78, %r326, 8;
	add.s64 	%rd79, %rd77, %rd78;
	ld.u32 	%r134, [%rd79+4];
	or.b32  	%r135, %r134, %r7;
	st.u32 	[%rd79+4], %r135;
$L__BB0_30:
	add.s32 	%r136, %r326, 1;
	setp.eq.s32 	%p25, %r136, %r95;
	@%p25 bra 	$L__BB0_32;
	ld.u64 	%rd80, [%rd6];
	mul.wide.u32 	%rd81, %r326, 8;
	add.s64 	%rd82, %rd80, %rd81;
	ld.u32 	%r137, [%rd82+12];
	or.b32  	%r138, %r137, %r7;
	st.u32 	[%rd82+12], %r138;
$L__BB0_32:
	add.s32 	%r139, %r326, 2;
	setp.eq.s32 	%p26, %r139, %r95;
	@%p26 bra 	$L__BB0_34;
	ld.u64 	%rd83, [%rd6];
	mul.wide.u32 	%rd84, %r326, 8;
	add.s64 	%rd85, %rd83, %rd84;
	ld.u32 	%r140, [%rd85+20];
	or.b32  	%r141, %r140, %r7;
	st.u32 	[%rd85+20], %r141;
$L__BB0_34:
	add.s32 	%r142, %r326, 3;
	setp.eq.s32 	%p27, %r142, %r95;
	@%p27 bra 	$L__BB0_36;
	ld.u64 	%rd86, [%rd6];
	mul.wide.u32 	%rd87, %r326, 8;
	add.s64 	%rd88, %rd86, %rd87;
	ld.u32 	%r143, [%rd88+28];
	or.b32  	%r144, %r143, %r7;
	st.u32 	[%rd88+28], %r144;
$L__BB0_36:
	add.s32 	%r326, %r326, 4;
	setp.ne.s32 	%p28, %r326, %r327;
	@%p28 bra 	$L__BB0_28;
$L__BB0_37:
	setp.eq.s16 	%p29, %rs6, 0;
	@%p29 bra 	$L__BB0_42;
	mov.b32 	%r329, 0;
$L__BB0_39:
	.pragma "nounroll";
	setp.eq.s32 	%p30, %r327, %r95;
	@%p30 bra 	$L__BB0_41;
	ld.u64 	%rd89, [%rd6];
	mul.wide.u32 	%rd90, %r327, 8;
	add.s64 	%rd91, %rd89, %rd90;
	ld.u32 	%r146, [%rd91+4];
	or.b32  	%r147, %r146, %r7;
	st.u32 	[%rd91+4], %r147;
$L__BB0_41:
	add.s32 	%r327, %r327, 1;
	add.s32 	%r329, %r329, 1;
	setp.ne.s32 	%p31, %r329, %r9;
	@%p31 bra 	$L__BB0_39;
$L__BB0_42:
	ld.u16 	%rs41, [%rd2+8];
	st.u16 	[%rd3+8], %rs41;
	ld.u8 	%rs42, [%rd2+24];
	st.u8 	[%rd3+24], %rs42;
	ld.u16 	%rs55, [%rd2+8];
	setp.lt.s16 	%p32, %rs55, 1;
	@%p32 bra 	$L__BB0_48;
	mov.b32 	%r330, 0;
$L__BB0_44:
	setp.lt.s16 	%p33, %rs55, 1;
	@%p33 bra 	$L__BB0_47;
	mov.b32 	%r331, 0;
	mul.wide.u32 	%rd93, %r330, 8;
$L__BB0_46:
	ld.u64 	%rd92, [%rd2];
	add.s64 	%rd94, %rd92, %rd93;
	ld.u64 	%rd95, [%rd94];
	mul.wide.u32 	%rd96, %r331, 8;
	add.s64 	%rd97, %rd95, %rd96;
	ld.u32 	%r150, [%rd97+4];
	ld.u64 	%rd98, [%rd3];
	add.s64 	%rd99, %rd98, %rd93;
	ld.u64 	%rd100, [%rd99];
	add.s64 	%rd101, %rd100, %rd96;
	st.u32 	[%rd101+4], %r150;
	ld.u64 	%rd102, [%rd2];
	add.s64 	%rd103, %rd102, %rd93;
	ld.u64 	%rd104, [%rd103];
	add.s64 	%rd105, %rd104, %rd96;
	ld.u32 	%r151, [%rd105];
	ld.u64 	%rd106, [%rd3];
	add.s64 	%rd107, %rd106, %rd93;
	ld.u64 	%rd108, [%rd107];
	add.s64 	%rd109, %rd108, %rd96;
	st.u32 	[%rd109], %r151;
	add.s32 	%r331, %r331, 1;
	ld.u16 	%rs55, [%rd2+8];
	cvt.s32.s16 	%r152, %rs55;
	setp.lt.s32 	%p34, %r331, %r152;
	@%p34 bra 	$L__BB0_46;
$L__BB0_47:
	add.s32 	%r330, %r330, 1;
	cvt.s32.s16 	%r153, %rs55;
	setp.lt.s32 	%p35, %r330, %r153;
	@%p35 bra 	$L__BB0_44;
$L__BB0_48:
	ld.u8 	%rs43, [%rd21+8];
	setp.eq.s16 	%p36, %rs43, 85;
	@%p36 bra 	$L__BB0_115;
	setp.lt.s16 	%p37, %rs55, 1;
	@%p37 bra 	$L__BB0_182;
	mov.b32 	%r347, 0;
	mov.u32 	%r361, %r347;
$L__BB0_51:
	setp.eq.s32 	%p38, %r347, %r94;
	@%p38 bra 	$L__BB0_114;
	mov.b32 	%r349, 0;
	mov.u32 	%r350, %r349;
$L__BB0_53:
	mov.u32 	%r65, %r349;
	setp.gt.s32 	%p39, %r94, %r347;
	add.s32 	%r349, %r65, 1;
	mul.wide.u32 	%rd110, %r65, 4;
	add.s64 	%rd111, %rd21, %rd110;
	ld.u32 	%r157, [%rd111+16];
	neg.s32 	%r158, %r65;
	selp.b32 	%r159, %r158, %r65, %p39;
	add.s32 	%r160, %r159, %r347;
	ld.s16 	%r161, [%rd2+8];
	add.s32 	%r162, %r160, %r161;
	rem.s32 	%r69, %r162, %r161;
	ld.u64 	%rd112, [%rd2];
	mul.wide.s32 	%rd113, %r69, 8;
	add.s64 	%rd114, %rd112, %rd113;
	ld.u64 	%rd115, [%rd114];
	add.s64 	%rd15, %rd115, %rd47;
	ld.u32 	%r163, [%rd15];
	setp.gt.s32 	%p40, %r163, -1;
	setp.ne.s32 	%p41, %r163, %r157;
	mov.b32 	%r351, 1;
	and.pred  	%p42, %p40, %p41;
	@%p42 bra 	$L__BB0_55;
	setp.lt.s32 	%p43, %r6, 0;
	cvt.rn.f64.s32 	%fd9, %r157;
	{
	.reg .b32 %temp; 
	mov.b64 	{%temp, %r165}, %fd9;
	}
	shr.u32 	%r166, %r165, 20;
	and.b32  	%r167, %r166, 2047;
	add.s32 	%r168, %r167, -1012;
	mov.b64 	%rd117, %fd9;
	shl.b64 	%rd118, %rd117, %r168;
	setp.eq.s64 	%p44, %rd118, -9223372036854775808;
	{ // callseq 1, 0
	.param .b64 param0;
	st.param.f64 	[param0], %fd9;
	.param .b64 retval0;
	call.uni (retval0), 
	__internal_accurate_pow, 
	(
	param0
	);
	ld.param.f64 	%fd10, [retval0];
	} // callseq 1
	neg.f64 	%fd12, %fd10;
	selp.f64 	%fd13, %fd12, %fd10, %p44;
	selp.f64 	%fd14, %fd13, %fd10, %p43;
	setp.eq.s32 	%p45, %r157, 0;
	selp.f64 	%fd15, 0d3FF0000000000000, %fd14, %p45;
	cvt.rzi.s32.f64 	%r169, %fd15;
	ld.u32 	%r170, [%rd15+4];
	and.b32  	%r351, %r169, %r170;
$L__BB0_55:
	or.b32  	%r350, %r351, %r350;
	setp.ne.s32 	%p46, %r350, 0;
	@%p46 bra 	$L__BB0_95;
	setp.lt.s32 	%p47, %r6, 0;
	st.u32 	[%rd15], %r157;
	ld.u64 	%rd16, [%rd2];
	ld.u16 	%rs26, [%rd2+8];
	cvt.s32.s16 	%r73, %rs26;
	cvt.rn.f64.s32 	%fd16, %r157;
	{
	.reg .b32 %temp; 
	mov.b64 	{%temp, %r171}, %fd16;
	}
	shr.u32 	%r172, %r171, 20;
	and.b32  	%r173, %r172, 2047;
	add.s32 	%r174, %r173, -1012;
	mov.b64 	%rd120, %fd16;
	shl.b64 	%rd121, %rd120, %r174;
	setp.eq.s64 	%p48, %rd121, -9223372036854775808;
	{ // callseq 2, 0
	.param .b64 param0;
	st.param.f64 	[param0], %fd16;
	.param .b64 retval0;
	call.uni (retval0), 
	__internal_accurate_pow, 
	(
	param0
	);
	ld.param.f64 	%fd17, [retval0];
	} // callseq 2
	neg.f64 	%fd19, %fd17;
	selp.f64 	%fd20, %fd19, %fd17, %p48;
	selp.f64 	%fd21, %fd20, %fd17, %p47;
	setp.eq.s32 	%p49, %r157, 0;
	selp.f64 	%fd22, 0d3FF0000000000000, %fd21, %p49;
	cvt.rzi.s32.f64 	%r74, %fd22;
	setp.lt.s16 	%p50, %rs26, 1;
	@%p50 bra 	$L__BB0_95;
	setp.lt.u16 	%p51, %rs26, 4;
	mov.b32 	%r352, 0;
	@%p51 bra 	$L__BB0_68;
	mov.b32 	%r353, 0;
$L__BB0_59:
	setp.eq.s32 	%p52, %r353, %r69;
	@%p52 bra 	$L__BB0_61;
	mul.wide.u32 	%rd123, %r353, 8;
	add.s64 	%rd124, %rd16, %rd123;
	ld.u64 	%rd125, [%rd124];
	add.s64 	%rd127, %rd125, %rd47;
	ld.u32 	%r177, [%rd127+4];
	or.b32  	%r178, %r177, %r74;
	st.u32 	[%rd127+4], %r178;
$L__BB0_61:
	add.s32 	%r179, %r353, 1;
	setp.eq.s32 	%p53, %r179, %r69;
	@%p53 bra 	$L__BB0_63;
	mul.wide.u32 	%rd128, %r353, 8;
	add.s64 	%rd129, %rd16, %rd128;
	ld.u64 	%rd130, [%rd129+8];
	add.s64 	%rd132, %rd130, %rd47;
	ld.u32 	%r180, [%rd132+4];
	or.b32  	%r181, %r180, %r74;
	st.u32 	[%rd132+4], %r181;
$L__BB0_63:
	add.s32 	%r182, %r353, 2;
	setp.eq.s32 	%p54, %r182, %r69;
	@%p54 bra 	$L__BB0_65;
	mul.wide.u32 	%rd133, %r353, 8;
	add.s64 	%rd134, %rd16, %rd133;
	ld.u64 	%rd135, [%rd134+16];
	add.s64 	%rd137, %rd135, %rd47;
	ld.u32 	%r183, [%rd137+4];
	or.b32  	%r184, %r183, %r74;
	st.u32 	[%rd137+4], %r184;
$L__BB0_65:
	add.s32 	%r185, %r353, 3;
	setp.eq.s32 	%p55, %r185, %r69;
	@%p55 bra 	$L__BB0_67;
	mul.wide.u32 	%rd138, %r353, 8;
	add.s64 	%rd139, %rd16, %rd138;
	ld.u64 	%rd140, [%rd139+24];
	add.s64 	%rd142, %rd140, %rd47;
	ld.u32 	%r186, [%rd142+4];
	or.b32  	%r187, %r186, %r74;
	st.u32 	[%rd142+4], %r187;
$L__BB0_67:
	add.s32 	%r353, %r353, 4;
	and.b32  	%r352, %r73, 32764;
	setp.eq.s32 	%p56, %r353, %r352;
	@%p56 bra 	$L__BB0_68;
	bra.uni 	$L__BB0_59;
$L__BB0_68:
	and.b16  	%rs27, %rs26, 3;
	setp.eq.s16 	%p57, %rs27, 0;
	@%p57 bra 	$L__BB0_76;
	setp.eq.s32 	%p58, %r352, %r69;
	@%p58 bra 	$L__BB0_71;
	mul.wide.u32 	%rd143, %r352, 8;
	add.s64 	%rd144, %rd16, %rd143;
	ld.u64 	%rd145, [%rd144];
	add.s64 	%rd147, %rd145, %rd47;
	ld.u32 	%r188, [%rd147+4];
	or.b32  	%r189, %r188, %r74;
	st.u32 	[%rd147+4], %r189;
$L__BB0_71:
	setp.eq.s16 	%p59, %rs27, 1;
	@%p59 bra 	$L__BB0_76;
	add.s32 	%r190, %r352, 1;
	setp.eq.s32 	%p60, %r190, %r69;
	@%p60 bra 	$L__BB0_74;
	mul.wide.u32 	%rd148, %r352, 8;
	add.s64 	%rd149, %rd16, %rd148;
	ld.u64 	%rd150, [%rd149+8];
	add.s64 	%rd152, %rd150, %rd47;
	ld.u32 	%r191, [%rd152+4];
	or.b32  	%r192, %r191, %r74;
	st.u32 	[%rd152+4], %r192;
$L__BB0_74:
	add.s32 	%r193, %r352, 2;
	setp.eq.s16 	%p61, %rs27, 2;
	setp.eq.s32 	%p62, %r193, %r69;
	or.pred  	%p63, %p61, %p62;
	@%p63 bra 	$L__BB0_76;
	mul.wide.u32 	%rd153, %r352, 8;
	add.s64 	%rd154, %rd16, %rd153;
	ld.u64 	%rd155, [%rd154+16];
	add.s64 	%rd157, %rd155, %rd47;
	ld.u32 	%r194, [%rd157+4];
	or.b32  	%r195, %r194, %r74;
	st.u32 	[%rd157+4], %r195;
$L__BB0_76:
	setp.lt.u16 	%p64, %rs26, 4;
	mul.wide.s32 	%rd158, %r69, 8;
	add.s64 	%rd17, %rd16, %rd158;
	mov.b32 	%r355, 0;
	@%p64 bra 	$L__BB0_87;
	and.b32  	%r355, %r73, 32764;
	mov.b32 	%r354, 0;
$L__BB0_78:
	setp.eq.s32 	%p65, %r354, %r95;
	@%p65 bra 	$L__BB0_80;
	ld.u64 	%rd159, [%rd17];
	mul.wide.u32 	%rd160, %r354, 8;
	add.s64 	%rd161, %rd159, %rd160;
	ld.u32 	%r198, [%rd161+4];
	or.b32  	%r199, %r198, %r74;
	st.u32 	[%rd161+4], %r199;
$L__BB0_80:
	add.s32 	%r200, %r354, 1;
	setp.eq.s32 	%p66, %r200, %r95;
	@%p66 bra 	$L__BB0_82;
	ld.u64 	%rd162, [%rd17];
	mul.wide.u32 	%rd163, %r354, 8;
	add.s64 	%rd164, %rd162, %rd163;
	ld.u32 	%r201, [%rd164+12];
	or.b32  	%r202, %r201, %r74;
	st.u32 	[%rd164+12], %r202;
$L__BB0_82:
	add.s32 	%r203, %r354, 2;
	setp.eq.s32 	%p67, %r203, %r95;
	@%p67 bra 	$L__BB0_84;
	ld.u64 	%rd165, [%rd17];
	mul.wide.u32 	%rd166, %r354, 8;
	add.s64 	%rd167, %rd165, %rd166;
	ld.u32 	%r204, [%rd167+20];
	or.b32  	%r205, %r204, %r74;
	st.u32 	[%rd167+20], %r205;
$L__BB0_84:
	add.s32 	%r206, %r354, 3;
	setp.eq.s32 	%p68, %r206, %r95;
	@%p68 bra 	$L__BB0_86;
	ld.u64 	%rd168, [%rd17];
	mul.wide.u32 	%rd169, %r354, 8;
	add.s64 	%rd170, %rd168, %rd169;
	ld.u32 	%r207, [%rd170+28];
	or.b32  	%r208, %r207, %r74;
	st.u32 	[%rd170+28], %r208;
$L__BB0_86:
	add.s32 	%r354, %r354, 4;
	setp.ne.s32 	%p69, %r354, %r355;
	@%p69 bra 	$L__BB0_78;
$L__BB0_87:
	setp.eq.s16 	%p70, %rs27, 0;
	@%p70 bra 	$L__BB0_95;
	setp.eq.s32 	%p71, %r355, %r95;
	@%p71 bra 	$L__BB0_90;
	ld.u64 	%rd171, [%rd17];
	mul.wide.u32 	%rd172, %r355, 8;
	add.s64 	%rd173, %rd171, %rd172;
	ld.u32 	%r209, [%rd173+4];
	or.b32  	%r210, %r209, %r74;
	st.u32 	[%rd173+4], %r210;
$L__BB0_90:
	setp.eq.s16 	%p72, %rs27, 1;
	@%p72 bra 	$L__BB0_95;
	add.s32 	%r211, %r355, 1;
	setp.eq.s32 	%p73, %r211, %r95;
	@%p73 bra 	$L__BB0_93;
	ld.u64 	%rd174, [%rd17];
	mul.wide.u32 	%rd175, %r355, 8;
	add.s64 	%rd176, %rd174, %rd175;
	ld.u32 	%r212, [%rd176+12];
	or.b32  	%r213, %r212, %r74;
	st.u32 	[%rd176+12], %r213;
$L__BB0_93:
	add.s32 	%r215, %r355, 2;
	setp.eq.s16 	%p74, %rs27, 2;
	setp.eq.s32 	%p75, %r215, %r95;
	or.pred  	%p76, %p74, %p75;
	@%p76 bra 	$L__BB0_95;
	ld.u64 	%rd177, [%rd17];
	mul.wide.u32 	%rd178, %r355, 8;
	add.s64 	%rd179, %rd177, %rd178;
	ld.u32 	%r216, [%rd179+20];
	or.b32  	%r217, %r216, %r74;
	st.u32 	[%rd179+20], %r217;
$L__BB0_95:
	setp.ne.s32 	%p77, %r349, 3;
	@%p77 bra 	$L__BB0_53;
	setp.ne.s32 	%p78, %r350, 0;
	@%p78 bra 	$L__BB0_107;
	setp.ne.s32 	%p79, %r361, 0;
	@%p79 bra 	$L__BB0_105;
	ld.global.u64 	%rd18, [%rd1];
	ld.u16 	%rs44, [%rd2+8];
	st.u16 	[%rd18+8], %rs44;
	ld.u8 	%rs45, [%rd2+24];
	st.u8 	[%rd18+24], %rs45;
	ld.u16 	%rs64, [%rd2+8];
	setp.lt.s16 	%p80, %rs64, 1;
	@%p80 bra 	$L__BB0_104;
	mov.b32 	%r356, 0;
$L__BB0_100:
	setp.lt.s16 	%p81, %rs64, 1;
	@%p81 bra 	$L__BB0_103;
	mov.b32 	%r357, 0;
$L__BB0_102:
	ld.u64 	%rd180, [%rd2];
	mul.wide.u32 	%rd181, %r356, 8;
	add.s64 	%rd182, %rd180, %rd181;
	ld.u64 	%rd183, [%rd182];
	mul.wide.u32 	%rd184, %r357, 8;
	add.s64 	%rd185, %rd183, %rd184;
	ld.u32 	%r220, [%rd185+4];
	ld.u64 	%rd186, [%rd18];
	add.s64 	%rd187, %rd186, %rd181;
	ld.u64 	%rd188, [%rd187];
	add.s64 	%rd189, %rd188, %rd184;
	st.u32 	[%rd189+4], %r220;
	ld.u64 	%rd190, [%rd2];
	add.s64 	%rd191, %rd190, %rd181;
	ld.u64 	%rd192, [%rd191];
	add.s64 	%rd193, %rd192, %rd184;
	ld.u32 	%r221, [%rd193];
	ld.u64 	%rd194, [%rd18];
	add.s64 	%rd195, %rd194, %rd181;
	ld.u64 	%rd196, [%rd195];
	add.s64 	%rd197, %rd196, %rd184;
	st.u32 	[%rd197], %r221;
	add.s32 	%r357, %r357, 1;
	ld.u16 	%rs64, [%rd2+8];
	cvt.s32.s16 	%r222, %rs64;
	setp.lt.s32 	%p82, %r357, %r222;
	@%p82 bra 	$L__BB0_102;
$L__BB0_103:
	add.s32 	%r356, %r356, 1;
	cvt.s32.s16 	%r223, %rs64;
	setp.lt.s32 	%p83, %r356, %r223;
	@%p83 bra 	$L__BB0_100;
$L__BB0_104:
	ld.global.u64 	%rd198, [%rd1];
	mov.b16 	%rs46, 49;
	st.u8 	[%rd198+24], %rs46;
$L__BB0_105:
	ld.param.u32 	%r316, [_Z16computeRecursiveP4gridP4pathiiPS0_i_param_5];
	setp.gt.s32 	%p84, %r316, 2;
	ld.u64 	%rd19, [%rd21];
	setp.eq.s64 	%p85, %rd19, 0;
	mov.b32 	%r361, 1;
	or.pred  	%p86, %p84, %p85;
	@%p86 bra 	$L__BB0_107;
	ld.param.u32 	%r317, [_Z16computeRecursiveP4gridP4pathiiPS0_i_param_5];
	ld.param.u64 	%rd318, [_Z16computeRecursiveP4gridP4pathiiPS0_i_param_4];
	add.s32 	%r226, %r317, 3;
	{ // callseq 3, 0
	.param .b64 param0;
	st.param.b64 	[param0], %rd2;
	.param .b64 param1;
	st.param.b64 	[param1], %rd19;
	.param .b32 param2;
	st.param.b32 	[param2], %r69;
	.param .b32 param3;
	st.param.b32 	[param3], %r95;
	.param .b64 param4;
	st.param.b64 	[param4], %rd318;
	.param .b32 param5;
	st.param.b32 	[param5], %r226;
	call.uni 
	_Z16computeRecursiveP4gridP4pathiiPS0_i, 
	(
	param0, 
	param1, 
	param2, 
	param3, 
	param4, 
	param5
	);
	} // callseq 3
$L__BB0_107:
	ld.u16 	%rs55, [%rd3+8];
	st.u16 	[%rd2+8], %rs55;
	ld.u8 	%rs47, [%rd3+24];
	st.u8 	[%rd2+24], %rs47;
	ld.u16 	%rs66, [%rd3+8];
	setp.lt.s16 	%p87, %rs66, 1;
	@%p87 bra 	$L__BB0_114;
	mov.b32 	%r359, 0;
$L__BB0_109:
	setp.lt.s16 	%p88, %rs66, 1;
	@%p88 bra 	$L__BB0_112;
	mov.b32 	%r360, 0;
$L__BB0_111:
	ld.u64 	%rd199, [%rd3];
	mul.wide.u32 	%rd200, %r359, 8;
	add.s64 	%rd201, %rd199, %rd200;
	ld.u64 	%rd202, [%rd201];
	mul.wide.u32 	%rd203, %r360, 8;
	add.s64 	%rd204, %rd202, %rd203;
	ld.u32 	%r229, [%rd204+4];
	ld.u64 	%rd205, [%rd2];
	add.s64 	%rd206, %rd205, %rd200;
	ld.u64 	%rd207, [%rd206];
	add.s64 	%rd208, %rd207, %rd203;
	st.u32 	[%rd208+4], %r229;
	ld.u64 	%rd209, [%rd3];
	add.s64 	%rd210, %rd209, %rd200;
	ld.u64 	%rd211, [%rd210];
	add.s64 	%rd212, %rd211, %rd203;
	ld.u32 	%r230, [%rd212];
	ld.u64 	%rd213, [%rd2];
	add.s64 	%rd214, %rd213, %rd200;
	ld.u64 	%rd215, [%rd214];
	add.s64 	%rd216, %rd215, %rd203;
	st.u32 	[%rd216], %r230;
	add.s32 	%r360, %r360, 1;
	ld.u16 	%rs66, [%rd3+8];
	cvt.s32.s16 	%r231, %rs66;
	setp.lt.s32 	%p89, %r360, %r231;
	@%p89 bra 	$L__BB0_111;
$L__BB0_112:
	add.s32 	%r359, %r359, 1;
	cvt.s32.s16 	%r232, %rs66;
	setp.lt.s32 	%p90, %r359, %r232;
	@%p90 bra 	$L__BB0_109;
	ld.u16 	%rs55, [%rd2+8];
$L__BB0_114:
	add.s32 	%r347, %r347, 1;
	cvt.s32.s16 	%r233, %rs55;
	setp.lt.s32 	%p91, %r347, %r233;
	@%p91 bra 	$L__BB0_51;
	bra.uni 	$L__BB0_182;
$L__BB0_115:
	setp.lt.s16 	%p92, %rs55, 1;
	@%p92 bra 	$L__BB0_182;
	mov.b32 	%r332, 0;
	mov.u32 	%r344, %r332;
$L__BB0_117:
	setp.eq.s32 	%p93, %r332, %r95;
	@%p93 bra 	$L__BB0_173;
	mov.b32 	%r334, 0;
	mov.u32 	%r335, %r334;
$L__BB0_119:
	mov.u32 	%r32, %r334;
	setp.gt.s32 	%p94, %r95, %r332;
	add.s32 	%r334, %r32, 1;
	mul.wide.u32 	%rd217, %r32, 4;
	add.s64 	%rd218, %rd21, %rd217;
	ld.u32 	%r237, [%rd218+16];
	neg.s32 	%r238, %r32;
	selp.b32 	%r239, %r238, %r32, %p94;
	add.s32 	%r240, %r239, %r332;
	ld.s16 	%r241, [%rd2+8];
	add.s32 	%r242, %r240, %r241;
	rem.s32 	%r36, %r242, %r241;
	ld.u64 	%rd219, [%rd2];
	add.s64 	%rd221, %rd219, %rd44;
	ld.u64 	%rd222, [%rd221];
	mul.wide.s32 	%rd223, %r36, 8;
	add.s64 	%rd7, %rd222, %rd223;
	ld.u32 	%r243, [%rd7];
	setp.gt.s32 	%p95, %r243, -1;
	setp.ne.s32 	%p96, %r243, %r237;
	mov.b32 	%r336, 1;
	and.pred  	%p97, %p95, %p96;
	@%p97 bra 	$L__BB0_121;
	setp.lt.s32 	%p98, %r6, 0;
	cvt.rn.f64.s32 	%fd23, %r237;
	{
	.reg .b32 %temp; 
	mov.b64 	{%temp, %r245}, %fd23;
	}
	shr.u32 	%r246, %r245, 20;
	and.b32  	%r247, %r246, 2047;
	add.s32 	%r248, %r247, -1012;
	mov.b64 	%rd224, %fd23;
	shl.b64 	%rd225, %rd224, %r248;
	setp.eq.s64 	%p99, %rd225, -9223372036854775808;
	{ // callseq 4, 0
	.param .b64 param0;
	st.param.f64 	[param0], %fd23;
	.param .b64 retval0;
	call.uni (retval0), 
	__internal_accurate_pow, 
	(
	param0
	);
	ld.param.f64 	%fd24, [retval0];
	} // callseq 4
	neg.f64 	%fd26, %fd24;
	selp.f64 	%fd27, %fd26, %fd24, %p99;
	selp.f64 	%fd28, %fd27, %fd24, %p98;
	setp.eq.s32 	%p100, %r237, 0;
	selp.f64 	%fd29, 0d3FF0000000000000, %fd28, %p100;
	cvt.rzi.s32.f64 	%r249, %fd29;
	ld.u32 	%r250, [%rd7+4];
	and.b32  	%r336, %r249, %r250;
$L__BB0_121:
	or.b32  	%r335, %r336, %r335;
	setp.ne.s32 	%p101, %r335, 0;
	@%p101 bra 	$L__BB0_161;
	setp.lt.s32 	%p102, %r6, 0;
	st.u32 	[%rd7], %r237;
	ld.u64 	%rd8, [%rd2];
	ld.u16 	%rs12, [%rd2+8];
	cvt.s32.s16 	%r40, %rs12;
	cvt.rn.f64.s32 	%fd30, %r237;
	{
	.reg .b32 %temp; 
	mov.b64 	{%temp, %r251}, %fd30;
	}
	shr.u32 	%r252, %r251, 20;
	and.b32  	%r253, %r252, 2047;
	add.s32 	%r254, %r253, -1012;
	mov.b64 	%rd227, %fd30;
	shl.b64 	%rd228, %rd227, %r254;
	setp.eq.s64 	%p103, %rd228, -9223372036854775808;
	{ // callseq 5, 0
	.param .b64 param0;
	st.param.f64 	[param0], %fd30;
	.param .b64 retval0;
	call.uni (retval0), 
	__internal_accurate_pow, 
	(
	param0
	);
	ld.param.f64 	%fd31, [retval0];
	} // callseq 5
	neg.f64 	%fd33, %fd31;
	selp.f64 	%fd34, %fd33, %fd31, %p103;
	selp.f64 	%fd35, %fd34, %fd31, %p102;
	setp.eq.s32 	%p104, %r237, 0;
	selp.f64 	%fd36, 0d3FF0000000000000, %fd35, %p104;
	cvt.rzi.s32.f64 	%r41, %fd36;
	setp.lt.s16 	%p105, %rs12, 1;
	@%p105 bra 	$L__BB0_161;
	setp.lt.u16 	%p106, %rs12, 4;
	mov.b32 	%r337, 0;
	@%p106 bra 	$L__BB0_134;
	neg.s32 	%r338, %r94;
	add.s64 	%rd320, %rd8, 16;
	mov.b32 	%r339, 0;
$L__BB0_125:
	setp.eq.s32 	%p107, %r338, 0;
	@%p107 bra 	$L__BB0_127;
	ld.u64 	%rd230, [%rd320+-16];
	mul.wide.s32 	%rd231, %r36, 8;
	add.s64 	%rd232, %rd230, %rd231;
	ld.u32 	%r257, [%rd232+4];
	or.b32  	%r258, %r257, %r41;
	st.u32 	[%rd232+4], %r258;
$L__BB0_127:
	add.s32 	%r259, %r339, 1;
	setp.eq.s32 	%p108, %r259, %r94;
	@%p108 bra 	$L__BB0_129;
	ld.u64 	%rd233, [%rd320+-8];
	mul.wide.s32 	%rd234, %r36, 8;
	add.s64 	%rd235, %rd233, %rd234;
	ld.u32 	%r260, [%rd235+4];
	or.b32  	%r261, %r260, %r41;
	st.u32 	[%rd235+4], %r261;
$L__BB0_129:
	add.s32 	%r262, %r339, 2;
	setp.eq.s32 	%p109, %r262, %r94;
	@%p109 bra 	$L__BB0_131;
	ld.u64 	%rd236, [%rd320];
	mul.wide.s32 	%rd237, %r36, 8;
	add.s64 	%rd238, %rd236, %rd237;
	ld.u32 	%r263, [%rd238+4];
	or.b32  	%r264, %r263, %r41;
	st.u32 	[%rd238+4], %r264;
$L__BB0_131:
	add.s32 	%r265, %r339, 3;
	setp.eq.s32 	%p110, %r265, %r94;
	@%p110 bra 	$L__BB0_133;
	ld.u64 	%rd239, [%rd320+8];
	mul.wide.s32 	%rd240, %r36, 8;
	add.s64 	%rd241, %rd239, %rd240;
	ld.u32 	%r266, [%rd241+4];
	or.b32  	%r267, %r266, %r41;
	st.u32 	[%rd241+4], %r267;
$L__BB0_133:
	add.s32 	%r339, %r339, 4;
	add.s32 	%r338, %r338, 4;
	add.s64 	%rd320, %rd320, 32;
	and.b32  	%r337, %r40, 32764;
	setp.eq.s32 	%p111, %r339, %r337;
	@%p111 bra 	$L__BB0_134;
	bra.uni 	$L__BB0_125;
$L__BB0_134:
	and.b16  	%rs13, %rs12, 3;
	setp.eq.s16 	%p112, %rs13, 0;
	@%p112 bra 	$L__BB0_142;
	setp.eq.s32 	%p113, %r337, %r94;
	@%p113 bra 	$L__BB0_137;
	mul.wide.u32 	%rd242, %r337, 8;
	add.s64 	%rd243, %rd8, %rd242;
	ld.u64 	%rd244, [%rd243];
	mul.wide.s32 	%rd245, %r36, 8;
	add.s64 	%rd246, %rd244, %rd245;
	ld.u32 	%r268, [%rd246+4];
	or.b32  	%r269, %r268, %r41;
	st.u32 	[%rd246+4], %r269;
$L__BB0_137:
	setp.eq.s16 	%p114, %rs13, 1;
	@%p114 bra 	$L__BB0_142;
	add.s32 	%r270, %r337, 1;
	setp.eq.s32 	%p115, %r270, %r94;
	@%p115 bra 	$L__BB0_140;
	mul.wide.u32 	%rd247, %r337, 8;
	add.s64 	%rd248, %rd8, %rd247;
	ld.u64 	%rd249, [%rd248+8];
	mul.wide.s32 	%rd250, %r36, 8;
	add.s64 	%rd251, %rd249, %rd250;
	ld.u32 	%r271, [%rd251+4];
	or.b32  	%r272, %r271, %r41;
	st.u32 	[%rd251+4], %r272;
$L__BB0_140:
	add.s32 	%r274, %r337, 2;
	setp.eq.s16 	%p116, %rs13, 2;
	setp.eq.s32 	%p117, %r274, %r94;
	or.pred  	%p118, %p116, %p117;
	@%p118 bra 	$L__BB0_142;
	mul.wide.u32 	%rd252, %r337, 8;
	add.s64 	%rd253, %rd8, %rd252;
	ld.u64 	%rd254, [%rd253+16];
	mul.wide.s32 	%rd255, %r36, 8;
	add.s64 	%rd256, %rd254, %rd255;
	ld.u32 	%r275, [%rd256+4];
	or.b32  	%r276, %r275, %r41;
	st.u32 	[%rd256+4], %r276;
$L__BB0_142:
	setp.lt.u16 	%p119, %rs12, 4;
	add.s64 	%rd10, %rd8, %rd44;
	mov.b32 	%r341, 0;
	@%p119 bra 	$L__BB0_153;
	and.b32  	%r341, %r40, 32764;
	mov.b32 	%r340, 0;
$L__BB0_144:
	setp.eq.s32 	%p120, %r340, %r36;
	@%p120 bra 	$L__BB0_146;
	ld.u64 	%rd258, [%rd10];
	mul.wide.u32 	%rd259, %r340, 8;
	add.s64 	%rd260, %rd258, %rd259;
	ld.u32 	%r279, [%rd260+4];
	or.b32  	%r280, %r279, %r41;
	st.u32 	[%rd260+4], %r280;
$L__BB0_146:
	add.s32 	%r281, %r340, 1;
	setp.eq.s32 	%p121, %r281, %r36;
	@%p121 bra 	$L__BB0_148;
	ld.u64 	%rd261, [%rd10];
	mul.wide.u32 	%rd262, %r340, 8;
	add.s64 	%rd263, %rd261, %rd262;
	ld.u32 	%r282, [%rd263+12];
	or.b32  	%r283, %r282, %r41;
	st.u32 	[%rd263+12], %r283;
$L__BB0_148:
	add.s32 	%r284, %r340, 2;
	setp.eq.s32 	%p122, %r284, %r36;
	@%p122 bra 	$L__BB0_150;
	ld.u64 	%rd264, [%rd10];
	mul.wide.u32 	%rd265, %r340, 8;
	add.s64 	%rd266, %rd264, %rd265;
	ld.u32 	%r285, [%rd266+20];
	or.b32  	%r286, %r285, %r41;
	st.u32 	[%rd266+20], %r286;
$L__BB0_150:
	add.s32 	%r287, %r340, 3;
	setp.eq.s32 	%p123, %r287, %r36;
	@%p123 bra 	$L__BB0_152;
	ld.u64 	%rd267, [%rd10];
	mul.wide.u32 	%rd268, %r340, 8;
	add.s64 	%rd269, %rd267, %rd268;
	ld.u32 	%r288, [%rd269+28];
	or.b32  	%r289, %r288, %r41;
	st.u32 	[%rd269+28], %r289;
$L__BB0_152:
	add.s32 	%r340, %r340, 4;
	setp.ne.s32 	%p124, %r340, %r341;
	@%p124 bra 	$L__BB0_144;
$L__BB0_153:
	setp.eq.s16 	%p125, %rs13, 0;
	@%p125 bra 	$L__BB0_161;
	setp.eq.s32 	%p126, %r341, %r36;
	@%p126 bra 	$L__BB0_156;
	ld.u64 	%rd270, [%rd10];
	mul.wide.u32 	%rd271, %r341, 8;
	add.s64 	%rd272, %rd270, %rd271;
	ld.u32 	%r290, [%rd272+4];
	or.b32  	%r291, %r290, %r41;
	st.u32 	[%rd272+4], %r291;
$L__BB0_156:
	setp.eq.s16 	%p127, %rs13, 1;
	@%p127 bra 	$L__BB0_161;
	add.s32 	%r292, %r341, 1;
	setp.eq.s32 	%p128, %r292, %r36;
	@%p128 bra 	$L__BB0_159;
	ld.u64 	%rd273, [%rd10];
	mul.wide.u32 	%rd274, %r341, 8;
	add.s64 	%rd275, %rd273, %rd274;
	ld.u32 	%r293, [%rd275+12];
	or.b32  	%r294, %r293, %r41;
	st.u32 	[%rd275+12], %r294;
$L__BB0_159:
	add.s32 	%r295, %r341, 2;
	setp.eq.s16 	%p129, %rs13, 2;
	setp.eq.s32 	%p130, %r295, %r36;
	or.pred  	%p131, %p129, %p130;
	@%p131 bra 	$L__BB0_161;
	ld.u64 	%rd276, [%rd10];
	mul.wide.u32 	%rd277, %r341, 8;
	add.s64 	%rd278, %rd276, %rd277;
	ld.u32 	%r296, [%rd278+20];
	or.b32  	%r297, %r296, %r41;
	st.u32 	[%rd278+20], %r297;
$L__BB0_161:
	setp.ne.s32 	%p132, %r334, 3;
	@%p132 bra 	$L__BB0_119;
	setp.ne.s32 	%p133, %r335, 0;
	@%p133 bra 	$L__BB0_173;
	setp.ne.s32 	%p134, %r344, 0;
	@%p134 bra 	$L__BB0_171;
	ld.global.u64 	%rd13, [%rd1];
	ld.u16 	%rs48, [%rd2+8];
	st.u16 	[%rd13+8], %rs48;
	ld.u8 	%rs49, [%rd2+24];
	st.u8 	[%rd13+24], %rs49;
	ld.u16 	%rs58, [%rd2+8];
	setp.lt.s16 	%p135, %rs58, 1;
	@%p135 bra 	$L__BB0_170;
	mov.b32 	%r342, 0;
$L__BB0_166:
	setp.lt.s16 	%p136, %rs58, 1;
	@%p136 bra 	$L__BB0_169;
	mov.b32 	%r343, 0;
$L__BB0_168:
	ld.u64 	%rd279, [%rd2];
	mul.wide.u32 	%rd280, %r342, 8;
	add.s64 	%rd281, %rd279, %rd280;
	ld.u64 	%rd282, [%rd281];
	mul.wide.u32 	%rd283, %r343, 8;
	add.s64 	%rd284, %rd282, %rd283;
	ld.u32 	%r300, [%rd284+4];
	ld.u64 	%rd285, [%rd13];
	add.s64 	%rd286, %rd285, %rd280;
	ld.u64 	%rd287, [%rd286];
	add.s64 	%rd288, %rd287, %rd283;
	st.u32 	[%rd288+4], %r300;
	ld.u64 	%rd289, [%rd2];
	add.s64 	%rd290, %rd289, %rd280;
	ld.u64 	%rd291, [%rd290];
	add.s64 	%rd292, %rd291, %rd283;
	ld.u32 	%r301, [%rd292];
	ld.u64 	%rd293, [%rd13];
	add.s64 	%rd294, %rd293, %rd280;
	ld.u64 	%rd295, [%rd294];
	add.s64 	%rd296, %rd295, %rd283;
	st.u32 	[%rd296], %r301;
	add.s32 	%r343, %r343, 1;
	ld.u16 	%rs58, [%rd2+8];
	cvt.s32.s16 	%r302, %rs58;
	setp.lt.s32 	%p137, %r343, %r302;
	@%p137 bra 	$L__BB0_168;
$L__BB0_169:
	add.s32 	%r342, %r342, 1;
	cvt.s32.s16 	%r303, %rs58;
	setp.lt.s32 	%p138, %r342, %r303;
	@%p138 bra 	$L__BB0_166;
$L__BB0_170:
	ld.global.u64 	%rd297, [%rd1];
	mov.b16 	%rs50, 49;
	st.u8 	[%rd297+24], %rs50;
$L__BB0_171:
	ld.param.u32 	%r318, [_Z16computeRecursiveP4gridP4pathiiPS0_i_param_5];
	setp.gt.s32 	%p139, %r318, 1;
	ld.u64 	%rd14, [%rd21];
	setp.eq.s64 	%p140, %rd14, 0;
	mov.b32 	%r344, 1;
	or.pred  	%p141, %p139, %p140;
	@%p141 bra 	$L__BB0_173;
	ld.param.u32 	%r319, [_Z16computeRecursiveP4gridP4pathiiPS0_i_param_5];
	ld.param.u64 	%rd319, [_Z16computeRecursiveP4gridP4pathiiPS0_i_param_4];
	add.s32 	%r306, %r319, 3;
	{ // callseq 6, 0
	.param .b64 param0;
	st.param.b64 	[param0], %rd2;
	.param .b64 param1;
	st.param.b64 	[param1], %rd14;
	.param .b32 param2;
	st.param.b32 	[param2], %r94;
	.param .b32 param3;
	st.param.b32 	[param3], %r36;
	.param .b64 param4;
	st.param.b64 	[param4], %rd319;
	.param .b32 param5;
	st.param.b32 	[param5], %r306;
	call.uni 
	_Z16computeRecursiveP4gridP4pathiiPS0_i, 
	(
	param0, 
	param1, 
	param2, 
	param3, 
	param4, 
	param5
	);
	} // callseq 6
$L__BB0_173:
	ld.u16 	%rs61, [%rd3+8];
	st.u16 	[%rd2+8], %rs61;
	ld.u8 	%rs51, [%rd3+24];
	st.u8 	[%rd2+24], %rs51;
	ld.u16 	%rs60, [%rd3+8];
	setp.lt.s16 	%p142, %rs60, 1;
	@%p142 bra 	$L__BB0_180;
	mov.b32 	%r345, 0;
$L__BB0_175:
	setp.lt.s16 	%p143, %rs60, 1;
	@%p143 bra 	$L__BB0_178;
	mov.b32 	%r346, 0;
	mul.wide.u32 	%rd299, %r345, 8;
$L__BB0_177:
	ld.u64 	%rd298, [%rd3];
	add.s64 	%rd300, %rd298, %rd299;
	ld.u64 	%rd301, [%rd300];
	mul.wide.u32 	%rd302, %r346, 8;
	add.s64 	%rd303, %rd301, %rd302;
	ld.u32 	%r309, [%rd303+4];
	ld.u64 	%rd304, [%rd2];
	add.s64 	%rd305, %rd304, %rd299;
	ld.u64 	%rd306, [%rd305];
	add.s64 	%rd307, %rd306, %rd302;
	st.u32 	[%rd307+4], %r309;
	ld.u64 	%rd308, [%rd3];
	add.s64 	%rd309, %rd308, %rd299;
	ld.u64 	%rd310, [%rd309];
	add.s64 	%rd311, %rd310, %rd302;
	ld.u32 	%r310, [%rd311];
	ld.u64 	%rd312, [%rd2];
	add.s64 	%rd313, %rd312, %rd299;
	ld.u64 	%rd314, [%rd313];
	add.s64 	%rd315, %rd314, %rd302;
	st.u32 	[%rd315], %r310;
	add.s32 	%r346, %r346, 1;
	ld.u16 	%rs60, [%rd3+8];
	cvt.s32.s16 	%r311, %rs60;
	setp.lt.s32 	%p144, %r346, %r311;
	@%p144 bra 	$L__BB0_177;
$L__BB0_178:
	add.s32 	%r345, %r345, 1;
	cvt.s32.s16 	%r312, %rs60;
	setp.lt.s32 	%p145, %r345, %r312;
	@%p145 bra 	$L__BB0_175;
	ld.u16 	%rs61, [%rd2+8];
$L__BB0_180:
	add.s32 	%r332, %r332, 1;
	cvt.s32.s16 	%r313, %rs61;
	setp.lt.s32 	%p146, %r332, %r313;
	@%p146 bra 	$L__BB0_117;
	bra.uni 	$L__BB0_182;
$L__BB0_181:
	mov.u64 	%rd316, $str;
	cvta.global.u64 	%rd317, %rd316;
	{ // callseq 7, 0
	.param .b64 param0;
	st.param.b64 	[param0], %rd317;
	.param .b64 param1;
	st.param.b64 	[param1], 0;
	.param .b32 retval0;
	call.uni (retval0), 
	vprintf, 
	(
	param0, 
	param1
	);
	ld.param.b32 	%r314, [retval0];
	} // callseq 7
$L__BB0_182:
	ret;

}
	// .globl	_Z7computeP4gridP4pathPS0_
.visible .entry _Z7computeP4gridP4pathPS0_(
	.param .u64 .ptr .align 1 _Z7computeP4gridP4pathPS0__param_0,
	.param .u64 .ptr .align 1 _Z7computeP4gridP4pathPS0__param_1,
	.param .u64 .ptr .align 1 _Z7computeP4gridP4pathPS0__param_2
)
{
	.reg .pred 	%p<2>;
	.reg .b32 	%r<5>;
	.reg .b64 	%rd<4>;

	ld.param.u64 	%rd1, [_Z7computeP4gridP4pathPS0__param_0];
	ld.param.u64 	%rd2, [_Z7computeP4gridP4pathPS0__param_1];
	ld.param.u64 	%rd3, [_Z7computeP4gridP4pathPS0__param_2];
	mov.u32 	%r1, %ctaid.x;
	mov.u32 	%r3, %ntid.x;
	mov.u32 	%r2, %tid.x;
	mad.lo.s32 	%r4, %r1, %r3, %r2;
	setp.gt.s32 	%p1, %r4, 99;
	@%p1 bra 	$L__BB1_2;
	{ // callseq 8, 0
	.param .b64 param0;
	st.param.b64 	[param0], %rd1;
	.param .b64 param1;
	st.param.b64 	[param1], %rd2;
	.param .b32 param2;
	st.param.b32 	[param2], %r1;
	.param .b32 param3;
	st.param.b32 	[param3], %r2;
	.param .b64 param4;
	st.param.b64 	[param4], %rd3;
	.param .b32 param5;
	st.param.b32 	[param5], 0;
	call.uni 
	_Z16computeRecursiveP4gridP4pathiiPS0_i, 
	(
	param0, 
	param1, 
	param2, 
	param3, 
	param4, 
	param5
	);
	} // callseq 8
$L__BB1_2:
	ret;

}
	// .globl	_ZN3cub18CUB_300001_SM_10006detail11EmptyKernelIvEEvv
.visible .entry _ZN3cub18CUB_300001_SM_10006detail11EmptyKernelIvEEvv()
{


	ret;

}
.func  (.param .b64 func_retval0) __internal_accurate_pow(
	.param .b64 __internal_accurate_pow_param_0
)
{
	.reg .pred 	%p<8>;
	.reg .b32 	%r<46>;
	.reg .b32 	%f<3>;
	.reg .b64 	%fd<109>;

	ld.param.f64 	%fd10, [__internal_accurate_pow_param_0];
	mov.f64 	%fd11, 0d4000000000000000;
	{
	.reg .b32 %temp; 
	mov.b64 	{%temp, %r8}, %fd11;
	}
	{
	.reg .b32 %temp; 
	mov.b64 	{%r9, %temp}, %fd11;
	}
	shr.u32 	%r10, %r8, 20;
	setp.lt.u32 	%p1, %r8, 1048576;
	mov.f64 	%fd12, 0d4360000000000000;
	{
	.reg .b32 %temp; 
	mov.b64 	{%temp, %r11}, %fd12;
	}
	{
	.reg .b32 %temp; 
	mov.b64 	{%r12, %temp}, %fd12;
	}
	shr.u32 	%r13, %r11, 20;
	add.s32 	%r14, %r13, -54;
	selp.b32 	%r15, %r12, %r9, %p1;
	selp.b32 	%r16, %r11, %r8, %p1;
	selp.b32 	%r1, %r14, %r10, %p1;
	add.s32 	%r45, %r1, -1023;
	and.b32  	%r17, %r16, -2146435073;
	or.b32  	%r18, %r17, 1072693248;
	mov.b64 	%fd107, {%r15, %r18};
	setp.lt.u32 	%p2, %r18, 1073127583;
	@%p2 bra 	$L__BB3_2;
	{
	.reg .b32 %temp; 
	mov.b64 	{%r19, %temp}, %fd107;
	}
	{
	.reg .b32 %temp; 
	mov.b64 	{%temp, %r20}, %fd107;
	}
	add.s32 	%r21, %r20, -1048576;
	mov.b64 	%fd107, {%r19, %r21};
	add.s32 	%r45, %r1, -1022;
$L__BB3_2:
	add.f64 	%fd13, %fd107, 0dBFF0000000000000;
	add.f64 	%fd14, %fd107, 0d3FF0000000000000;
	rcp.approx.ftz.f64 	%fd15, %fd14;
	neg.f64 	%fd16, %fd14;
	fma.rn.f64 	%fd17, %fd16, %fd15, 0d3FF0000000000000;
	fma.rn.f64 	%fd18, %fd17, %fd17, %fd17;
	fma.rn.f64 	%fd19, %fd18, %fd15, %fd15;
	mul.f64 	%fd20, %fd13, %fd19;
	fma.rn.f64 	%fd21, %fd13, %fd19, %fd20;
	mul.f64 	%fd22, %fd21, %fd21;
	fma.rn.f64 	%fd23, %fd22, 0d3EB0F5FF7D2CAFE2, 0d3ED0F5D241AD3B5A;
	fma.rn.f64 	%fd24, %fd23, %fd22, 0d3EF3B20A75488A3F;
	fma.rn.f64 	%fd25, %fd24, %fd22, 0d3F1745CDE4FAECD5;
	fma.rn.f64 	%fd26, %fd25, %fd22, 0d3F3C71C7258A578B;
	fma.rn.f64 	%fd27, %fd26, %fd22, 0d3F6249249242B910;
	fma.rn.f64 	%fd28, %fd27, %fd22, 0d3F89999999999DFB;
	sub.f64 	%fd29, %fd13, %fd21;
	add.f64 	%fd30, %fd29, %fd29;
	neg.f64 	%fd31, %fd21;
	fma.rn.f64 	%fd32, %fd31, %fd13, %fd30;
	mul.f64 	%fd33, %fd19, %fd32;
	fma.rn.f64 	%fd34, %fd22, %fd28, 0d3FB5555555555555;
	mov.f64 	%fd35, 0d3FB5555555555555;
	sub.f64 	%fd36, %fd35, %fd34;
	fma.rn.f64 	%fd37, %fd22, %fd28, %fd36;
	add.f64 	%fd38, %fd37, 0dBC46A4CB00B9E7B0;
	add.f64 	%fd39, %fd34, %fd38;
	sub.f64 	%fd40, %fd34, %fd39;
	add.f64 	%fd41, %fd38, %fd40;
	mul.rn.f64 	%fd42, %fd21, %fd21;
	neg.f64 	%fd43, %fd42;
	fma.rn.f64 	%fd44, %fd21, %fd21, %fd43;
	{
	.reg .b32 %temp; 
	mov.b64 	{%r22, %temp}, %fd33;
	}
	{
	.reg .b32 %temp; 
	mov.b64 	{%temp, %r23}, %fd33;
	}
	add.s32 	%r24, %r23, 1048576;
	mov.b64 	%fd45, {%r22, %r24};
	fma.rn.f64 	%fd46, %fd21, %fd45, %fd44;
	mul.rn.f64 	%fd47, %fd42, %fd21;
	neg.f64 	%fd48, %fd47;
	fma.rn.f64 	%fd49, %fd42, %fd21, %fd48;
	fma.rn.f64 	%fd50, %fd42, %fd33, %fd49;
	fma.rn.f64 	%fd51, %fd46, %fd21, %fd50;
	mul.rn.f64 	%fd52, %fd39, %fd47;
	neg.f64 	%fd53, %fd52;
	fma.rn.f64 	%fd54, %fd39, %fd47, %fd53;
	fma.rn.f64 	%fd55, %fd39, %fd51, %fd54;
	fma.rn.f64 	%fd56, %fd41, %fd47, %fd55;
	add.f64 	%fd57, %fd52, %fd56;
	sub.f64 	%fd58, %fd52, %fd57;
	add.f64 	%fd59, %fd56, %fd58;
	add.f64 	%fd60, %fd21, %fd57;
	sub.f64 	%fd61, %fd21, %fd60;
	add.f64 	%fd62, %fd57, %fd61;
	add.f64 	%fd63, %fd59, %fd62;
	add.f64 	%fd64, %fd33, %fd63;
	add.f64 	%fd65, %fd60, %fd64;
	sub.f64 	%fd66, %fd60, %fd65;
	add.f64 	%fd67, %fd64, %fd66;
	xor.b32  	%r25, %r45, -2147483648;
	mov.b32 	%r26, 1127219200;
	mov.b64 	%fd68, {%r25, %r26};
	mov.b32 	%r27, -2147483648;
	mov.b64 	%fd69, {%r27, %r26};
	sub.f64 	%fd70, %fd68, %fd69;
	fma.rn.f64 	%fd71, %fd70, 0d3FE62E42FEFA39EF, %fd65;
	fma.rn.f64 	%fd72, %fd70, 0dBFE62E42FEFA39EF, %fd71;
	sub.f64 	%fd73, %fd72, %fd65;
	sub.f64 	%fd74, %fd67, %fd73;
	fma.rn.f64 	%fd75, %fd70, 0d3C7ABC9E3B39803F, %fd74;
	add.f64 	%fd76, %fd71, %fd75;
	sub.f64 	%fd77, %fd71, %fd76;
	add.f64 	%fd78, %fd75, %fd77;
	{
	.reg .b32 %temp; 
	mov.b64 	{%temp, %r28}, %fd10;
	}
	{
	.reg .b32 %temp; 
	mov.b64 	{%r29, %temp}, %fd10;
	}
	shl.b32 	%r30, %r28, 1;
	setp.gt.u32 	%p3, %r30, -33554433;
	and.b32  	%r31, %r28, -15728641;
	selp.b32 	%r32, %r31, %r28, %p3;
	mov.b64 	%fd79, {%r29, %r32};
	mul.rn.f64 	%fd80, %fd76, %fd79;
	neg.f64 	%fd81, %fd80;
	fma.rn.f64 	%fd82, %fd76, %fd79, %fd81;
	fma.rn.f64 	%fd83, %fd78, %fd79, %fd82;
	add.f64 	%fd4, %fd80, %fd83;
	sub.f64 	%fd84, %fd80, %fd4;
	add.f64 	%fd5, %fd83, %fd84;
	fma.rn.f64 	%fd85, %fd4, 0d3FF71547652B82FE, 0d4338000000000000;
	{
	.reg .b32 %temp; 
	mov.b64 	{%r5, %temp}, %fd85;
	}
	mov.f64 	%fd86, 0dC338000000000000;
	add.rn.f64 	%fd87, %fd85, %fd86;
	fma.rn.f64 	%fd88, %fd87, 0dBFE62E42FEFA39EF, %fd4;
	fma.rn.f64 	%fd89, %fd87, 0dBC7ABC9E3B39803F, %fd88;
	fma.rn.f64 	%fd90, %fd89, 0d3E5ADE1569CE2BDF, 0d3E928AF3FCA213EA;
	fma.rn.f64 	%fd91, %fd90, %fd89, 0d3EC71DEE62401315;
	fma.rn.f64 	%fd92, %fd91, %fd89, 0d3EFA01997C89EB71;
	fma.rn.f64 	%fd93, %fd92, %fd89, 0d3F2A01A014761F65;
	fma.rn.f64 	%fd94, %fd93, %fd89, 0d3F56C16C1852B7AF;
	fma.rn.f64 	%fd95, %fd94, %fd89, 0d3F81111111122322;
	fma.rn.f64 	%fd96, %fd95, %fd89, 0d3FA55555555502A1;
	fma.rn.f64 	%fd97, %fd96, %fd89, 0d3FC5555555555511;
	fma.rn.f64 	%fd98, %fd97, %fd89, 0d3FE000000000000B;
	fma.rn.f64 	%fd99, %fd98, %fd89, 0d3FF0000000000000;
	fma.rn.f64 	%fd100, %fd99, %fd89, 0d3FF0000000000000;
	{
	.reg .b32 %temp; 
	mov.b64 	{%r6, %temp}, %fd100;
	}
	{
	.reg .b32 %temp; 
	mov.b64 	{%temp, %r7}, %fd100;
	}
	shl.b32 	%r33, %r5, 20;
	add.s32 	%r34, %r33, %r7;
	mov.b64 	%fd108, {%r6, %r34};
	{
	.reg .b32 %temp; 
	mov.b64 	{%temp, %r35}, %fd4;
	}
	mov.b32 	%f2, %r35;
	abs.f32 	%f1, %f2;
	setp.lt.f32 	%p4, %f1, 0f4086232B;
	@%p4 bra 	$L__BB3_5;
	setp.lt.f64 	%p5, %fd4, 0d0000000000000000;
	add.f64 	%fd101, %fd4, 0d7FF0000000000000;
	selp.f64 	%fd108, 0d0000000000000000, %fd101, %p5;
	setp.geu.f32 	%p6, %f1, 0f40874800;
	@%p6 bra 	$L__BB3_5;
	shr.u32 	%r36, %r5, 31;
	add.s32 	%r37, %r5, %r36;
	shr.s32 	%r38, %r37, 1;
	shl.b32 	%r39, %r38, 20;
	add.s32 	%r40, %r7, %r39;
	mov.b64 	%fd102, {%r6, %r40};
	sub.s32 	%r41, %r5, %r38;
	shl.b32 	%r42, %r41, 20;
	add.s32 	%r43, %r42, 1072693248;
	mov.b32 	%r44, 0;
	mov.b64 	%fd103, {%r44, %r43};
	mul.f64 	%fd108, %fd103, %fd102;
$L__BB3_5:
	abs.f64 	%fd104, %fd108;
	setp.eq.f64 	%p7, %fd104, 0d7FF0000000000000;
	fma.rn.f64 	%fd105, %fd108, %fd5, %fd108;
	selp.f64 	%fd106, %fd108, %fd105, %p7;
	st.param.f64 	[func_retval0], %fd106;
	ret;

}


// ===== COMPILED SASS (sm_100) =====

	.target	sm_100

	.elftype	@"ET_EXEC"


//--------------------- .note.nv.tkinfo           --------------------------
	.section	.note.nv.tkinfo,"",@"SHT_NOTE"
	.sectionflags	@"SHF_NOTE_NV_TKINFO"
	.tkinfo
        /*0018*/ 	.word	0x00000002
        /*0030*/ 	.string	""
        /*0030*/ 	.string	"ptxas"
        /*0030*/ 	.string	"Cuda compilation tools, release 13.0, V13.0.88"
        /*0030*/ 	.string	"Build cuda_13.0.r13.0/compiler.36424714_0"
        /*0030*/ 	.string	"-arch sm_100 -m 64 "



//--------------------- .note.nv.cuinfo           --------------------------
	.section	.note.nv.cuinfo,"",@"SHT_NOTE"
	.sectionflags	@"SHF_NOTE_NV_CUINFO"
        /*0018*/ 	.short	0x0002
        /*001a*/ 	.short	0x0064
        /*001c*/ 	.short	0x0082
	.zero		2


//--------------------- .nv.info                  --------------------------
	.section	.nv.info,"",@"SHT_CUDA_INFO"
	.align	4


	//----- nvinfo : EIATTR_REGCOUNT
	.align		4
        /*0000*/ 	.byte	0x04, 0x2f
        /*0002*/ 	.short	(.L_45 - .L_44)
	.align		4
.L_44:
        /*0004*/ 	.word	index@(_Z7computeP4gridP4pathPS0_)
        /*0008*/ 	.word	0x00000048


	//----- nvinfo : EIATTR_FRAME_SIZE
	.align		4
.L_45:
        /*000c*/ 	.byte	0x04, 0x11
        /*000e*/ 	.short	(.L_47 - .L_46)
	.align		4
.L_46:
        /*0010*/ 	.word	index@($_Z7computeP4gridP4pathPS0_$__internal_accurate_pow)
        /*0014*/ 	.word	0x00000000


	//----- nvinfo : EIATTR_FRAME_SIZE
	.align		4
.L_47:
        /*0018*/ 	.byte	0x04, 0x11
        /*001a*/ 	.short	(.L_49 - .L_48)
	.align		4
.L_48:
        /*001c*/ 	.word	index@($_Z7computeP4gridP4pathPS0_$_Z16computeRecursiveP4gridP4pathiiPS0_i)
        /*0020*/ 	.word	0x00000000


	//----- nvinfo : EIATTR_FRAME_SIZE
	.align		4
.L_49:
        /*0024*/ 	.byte	0x04, 0x11
        /*0026*/ 	.short	(.L_51 - .L_50)
	.align		4
.L_50:
        /*0028*/ 	.word	index@(_Z7computeP4gridP4pathPS0_)
        /*002c*/ 	.word	0x00000000


	//----- nvinfo : EIATTR_REGCOUNT
	.align		4
.L_51:
        /*0030*/ 	.byte	0x04, 0x2f
        /*0032*/ 	.short	(.L_53 - .L_52)
	.align		4
.L_52:
        /*0034*/ 	.word	index@(_ZN3cub18CUB_300001_SM_10006detail11EmptyKernelIvEEvv)
        /*0038*/ 	.word	0x00000004


	//----- nvinfo : EIATTR_FRAME_SIZE
	.align		4
.L_53:
        /*003c*/ 	.byte	0x04, 0x11
        /*003e*/ 	.short	(.L_55 - .L_54)
	.align		4
.L_54:
        /*0040*/ 	.word	index@(_ZN3cub18CUB_300001_SM_10006detail11EmptyKernelIvEEvv)
        /*0044*/ 	.word	0x00000000


	//----- nvinfo : EIATTR_MIN_STACK_SIZE
	.align		4
.L_55:
        /*0048*/ 	.byte	0x04, 0x12
        /*004a*/ 	.short	(.L_57 - .L_56)
	.align		4
.L_56:
        /*004c*/ 	.word	index@(_ZN3cub18CUB_300001_SM_10006detail11EmptyKernelIvEEvv)
        /*0050*/ 	.word	0x00000000


	//----- nvinfo : EIATTR_MIN_STACK_SIZE
	.align		4
.L_57:
        /*0054*/ 	.byte	0x04, 0x12
        /*0056*/ 	.short	(.L_59 - .L_58)
	.align		4
.L_58:
        /*0058*/ 	.word	index@(_Z7computeP4gridP4pathPS0_)
        /*005c*/ 	.word	0x00000000
.L_59:


//--------------------- .nv.compat                --------------------------
	.section	.nv.compat,"",@"SHT_CUDA_COMPAT_INFO"
	.align	4
        /*0000*/ 	.byte	0x02, 0x09, 0x00, 0x00, 0x02, 0x02, 0x01, 0x00, 0x02, 0x05, 0x05, 0x00, 0x03, 0x07, 0x01, 0x01
        /*0010*/ 	.byte	0x02, 0x03, 0x00, 0x00, 0x02, 0x06, 0x01, 0x00, 0x04, 0x0b, 0x08, 0x00, 0x01, 0x00, 0x00, 0x00
        /*0020*/ 	.byte	0x00, 0x00, 0x00, 0x00


//--------------------- .nv.info._ZN3cub18CUB_300001_SM_10006detail11EmptyKernelIvEEvv --------------------------
	.section	.nv.info._ZN3cub18CUB_300001_SM_10006detail11EmptyKernelIvEEvv,"",@"SHT_CUDA_INFO"
	.sectionflags	@""
	.align	4


	//----- nvinfo : EIATTR_CUDA_API_VERSION
	.align		4
        /*0000*/ 	.byte	0x04, 0x37
        /*0002*/ 	.short	(.L_61 - .L_60)
.L_60:
        /*0004*/ 	.word	0x00000082


	//----- nvinfo : EIATTR_SPARSE_MMA_MASK
	.align		4
.L_61:
        /*0008*/ 	.byte	0x03, 0x50
        /*000a*/ 	.short	0x0000


	//----- nvinfo : EIATTR_MAXREG_COUNT
	.align		4
        /*000c*/ 	.byte	0x03, 0x1b
        /*000e*/ 	.short	0x00ff


	//----- nvinfo : EIATTR_MERCURY_ISA_VERSION
	.align		4
        /*0010*/ 	.byte	0x03, 0x5f
        /*0012*/ 	.short	0x0101


	//----- nvinfo : EIATTR_VRC_CTA_INIT_COUNT
	.align		4
        /*0014*/ 	.byte	0x02, 0x4a
	.zero		1
	.zero		1


	//----- nvinfo : EIATTR_EXIT_INSTR_OFFSETS
	.align		4
        /*0018*/ 	.byte	0x04, 0x1c
        /*001a*/ 	.short	(.L_63 - .L_62)


	//   ....[0]....
.L_62:
        /*001c*/ 	.word	0x00000010


	//----- nvinfo : EIATTR_SW_WAR
	.align		4
.L_63:
        /*0020*/ 	.byte	0x04, 0x36
        /*0022*/ 	.short	(.L_65 - .L_64)
.L_64:
        /*0024*/ 	.word	0x00000008
.L_65:


//--------------------- .nv.info._Z7computeP4gridP4pathPS0_ --------------------------
	.section	.nv.info._Z7computeP4gridP4pathPS0_,"",@"SHT_CUDA_INFO"
	.sectionflags	@""
	.align	4


	//----- nvinfo : EIATTR_CUDA_API_VERSION
	.align		4
        /*0000*/ 	.byte	0x04, 0x37
        /*0002*/ 	.short	(.L_67 - .L_66)
.L_66:
        /*0004*/ 	.word	0x00000082


	//----- nvinfo : EIATTR_KPARAM_INFO
	.align		4
.L_67:
        /*0008*/ 	.byte	0x04, 0x17
        /*000a*/ 	.short	(.L_69 - .L_68)
.L_68:
        /*000c*/ 	.word	0x00000000
        /*0010*/ 	.short	0x0002
        /*0012*/ 	.short	0x0010
        /*0014*/ 	.byte	0x00, 0xf5, 0x21, 0x00


	//----- nvinfo : EIATTR_KPARAM_INFO
	.align		4
.L_69:
        /*0018*/ 	.byte	0x04, 0x17
        /*001a*/ 	.short	(.L_71 - .L_70)
.L_70:
        /*001c*/ 	.word	0x00000000
        /*0020*/ 	.short	0x0001
        /*0022*/ 	.short	0x0008
        /*0024*/ 	.byte	0x00, 0xf5, 0x21, 0x00


	//----- nvinfo : EIATTR_KPARAM_INFO
	.align		4
.L_71:
        /*0028*/ 	.byte	0x04, 0x17
        /*002a*/ 	.short	(.L_73 - .L_72)
.L_72:
        /*002c*/ 	.word	0x00000000
        /*0030*/ 	.short	0x0000
        /*0032*/ 	.short	0x0000
        /*0034*/ 	.byte	0x00, 0xf5, 0x21, 0x00


	//----- nvinfo : EIATTR_SPARSE_MMA_MASK
	.align		4
.L_73:
        /*0038*/ 	.byte	0x03, 0x50
        /*003a*/ 	.short	0x0000


	//----- nvinfo : EIATTR_MAXREG_COUNT
	.align		4
        /*003c*/ 	.byte	0x03, 0x1b
        /*003e*/ 	.short	0x00ff


	//----- nvinfo : EIATTR_EXTERNS
	.align		4
        /*0040*/ 	.byte	0x04, 0x0f
        /*0042*/ 	.short	(.L_75 - .L_74)


	//   ....[0]....
	.align		4
.L_74:
        /*0044*/ 	.word	index@(vprintf)


	//----- nvinfo : EIATTR_MERCURY_ISA_VERSION
	.align		4
.L_75:
        /*0048*/ 	.byte	0x03, 0x5f
        /*004a*/ 	.short	0x0101


	//----- nvinfo : EIATTR_VRC_CTA_INIT_COUNT
	.align		4
        /*004c*/ 	.byte	0x02, 0x4a
	.zero		1
	.zero		1


	//----- nvinfo : EIATTR_SYSCALL_OFFSETS
	.align		4
        /*0050*/ 	.byte	0x04, 0x46
        /*0052*/ 	.short	(.L_77 - .L_76)


	//   ....[0]....
.L_76:
        /*0054*/ 	.word	0x00005ad0


	//----- nvinfo : EIATTR_EXIT_INSTR_OFFSETS
	.align		4
.L_77:
        /*0058*/ 	.byte	0x04, 0x1c
        /*005a*/ 	.short	(.L_79 - .L_78)


	//   ....[0]....
.L_78:
        /*005c*/ 	.word	0x00000060


	//   ....[1]....
        /*0060*/ 	.word	0x00000150


	//----- nvinfo : EIATTR_CRS_STACK_SIZE
	.align		4
.L_79:
        /*0064*/ 	.byte	0x04, 0x1e
        /*0066*/ 	.short	(.L_81 - .L_80)
.L_80:
        /*0068*/ 	.word	0x00000000


	//----- nvinfo : EIATTR_CBANK_PARAM_SIZE
	.align		4
.L_81:
        /*006c*/ 	.byte	0x03, 0x19
        /*006e*/ 	.short	0x0018


	//----- nvinfo : EIATTR_PARAM_CBANK
	.align		4
        /*0070*/ 	.byte	0x04, 0x0a
        /*0072*/ 	.short	(.L_83 - .L_82)
	.align		4
.L_82:
        /*0074*/ 	.word	index@(.nv.constant0._Z7computeP4gridP4pathPS0_)
        /*0078*/ 	.short	0x0380
        /*007a*/ 	.short	0x0018


	//----- nvinfo : EIATTR_SW_WAR
	.align		4
.L_83:
        /*007c*/ 	.byte	0x04, 0x36
        /*007e*/ 	.short	(.L_85 - .L_84)
.L_84:
        /*0080*/ 	.word	0x00000008
.L_85:


//--------------------- .nv.callgraph             --------------------------
	.section	.nv.callgraph,"",@"SHT_CUDA_CALLGRAPH"
	.align	4
	.sectionentsize	8
	.align		4
        /*0000*/ 	.word	0x00000000
	.align		4
        /*0004*/ 	.word	0xffffffff
	.align		4
        /*0008*/ 	.word	index@(_Z7computeP4gridP4pathPS0_)
	.align		4
        /*000c*/ 	.word	index@(vprintf)
	.align		4
        /*0010*/ 	.word	0x00000000
	.align		4
        /*0014*/ 	.word	0xfffffffe
	.align		4
        /*0018*/ 	.word	0x00000000
	.align		4
        /*001c*/ 	.word	0xfffffffd
	.align		4
        /*0020*/ 	.word	0x00000000
	.align		4
        /*0024*/ 	.word	0xfffffffc


//--------------------- .nv.constant4             --------------------------
	.section	.nv.constant4,"a",@progbits
	.align	8
	.align		8
.nv.constant4:
        /*0000*/ 	.dword	_ZN34_INTERNAL_d63c13f6_4_k_cu_e37870c04cuda3std3__45__cpo5beginE
	.align		8
        /*0008*/ 	.dword	_ZN34_INTERNAL_d63c13f6_4_k_cu_e37870c04cuda3std3__45__cpo3endE
	.align		8
        /*0010*/ 	.dword	_ZN34_INTERNAL_d63c13f6_4_k_cu_e37870c04cuda3std3__45__cpo6cbeginE
	.align		8
        /*0018*/ 	.dword	_ZN34_INTERNAL_d63c13f6_4_k_cu_e37870c04cuda3std3__45__cpo4cendE
	.align		8
        /*0020*/ 	.dword	_ZN34_INTERNAL_d63c13f6_4_k_cu_e37870c04cuda3std3__45__cpo6rbeginE
	.align		8
        /*0028*/ 	.dword	_ZN34_INTERNAL_d63c13f6_4_k_cu_e37870c04cuda3std3__45__cpo4rendE
	.align		8
        /*0030*/ 	.dword	_ZN34_INTERNAL_d63c13f6_4_k_cu_e37870c04cuda3std3__45__cpo7crbeginE
	.align		8
        /*0038*/ 	.dword	_ZN34_INTERNAL_d63c13f6_4_k_cu_e37870c04cuda3std3__45__cpo5crendE
	.align		8
        /*0040*/ 	.dword	_ZN34_INTERNAL_d63c13f6_4_k_cu_e37870c04cuda3std3__436_GLOBAL__N__d63c13f6_4_k_cu_e37870c06ignoreE
	.align		8
        /*0048*/ 	.dword	_ZN34_INTERNAL_d63c13f6_4_k_cu_e37870c04cuda3std3__419piecewise_constructE
	.align		8
        /*0050*/ 	.dword	_ZN34_INTERNAL_d63c13f6_4_k_cu_e37870c04cuda3std3__48in_placeE
	.align		8
        /*0058*/ 	.dword	_ZN34_INTERNAL_d63c13f6_4_k_cu_e37870c04cuda3std3__420unreachable_sentinelE
	.align		8
        /*0060*/ 	.dword	_ZN34_INTERNAL_d63c13f6_4_k_cu_e37870c04cuda3std3__47nulloptE
	.align		8
        /*0068*/ 	.dword	_ZN34_INTERNAL_d63c13f6_4_k_cu_e37870c04cuda3std3__48unexpectE
	.align		8
        /*0070*/ 	.dword	_ZN34_INTERNAL_d63c13f6_4_k_cu_e37870c04cuda3std6ranges3__45__cpo4swapE
	.align		8
        /*0078*/ 	.dword	_ZN34_INTERNAL_d63c13f6_4_k_cu_e37870c04cuda3std6ranges3__45__cpo9iter_moveE
	.align		8
        /*0080*/ 	.dword	_ZN34_INTERNAL_d63c13f6_4_k_cu_e37870c04cuda3std6ranges3__45__cpo5beginE
	.align		8
        /*0088*/ 	.dword	_ZN34_INTERNAL_d63c13f6_4_k_cu_e37870c04cuda3std6ranges3__45__cpo3endE
	.align		8
        /*0090*/ 	.dword	_ZN34_INTERNAL_d63c13f6_4_k_cu_e37870c04cuda3std6ranges3__45__cpo6cbeginE
	.align		8
        /*0098*/ 	.dword	_ZN34_INTERNAL_d63c13f6_4_k_cu_e37870c04cuda3std6ranges3__45__cpo4cendE
	.align		8
        /*00a0*/ 	.dword	_ZN34_INTERNAL_d63c13f6_4_k_cu_e37870c04cuda3std6ranges3__45__cpo7advanceE
	.align		8
        /*00a8*/ 	.dword	_ZN34_INTERNAL_d63c13f6_4_k_cu_e37870c04cuda3std6ranges3__45__cpo9iter_swapE
	.align		8
        /*00b0*/ 	.dword	_ZN34_INTERNAL_d63c13f6_4_k_cu_e37870c04cuda3std6ranges3__45__cpo4nextE
	.align		8
        /*00b8*/ 	.dword	_ZN34_INTERNAL_d63c13f6_4_k_cu_e37870c04cuda3std6ranges3__45__cpo4prevE
	.align		8
        /*00c0*/ 	.dword	_ZN34_INTERNAL_d63c13f6_4_k_cu_e37870c04cuda3std6ranges3__45__cpo4dataE
	.align		8
        /*00c8*/ 	.dword	_ZN34_INTERNAL_d63c13f6_4_k_cu_e37870c04cuda3std6ranges3__45__cpo5cdataE
	.align		8
        /*00d0*/ 	.dword	_ZN34_INTERNAL_d63c13f6_4_k_cu_e37870c04cuda3std6ranges3__45__cpo4sizeE
	.align		8
        /*00d8*/ 	.dword	_ZN34_INTERNAL_d63c13f6_4_k_cu_e37870c04cuda3std6ranges3__45__cpo5ssizeE
	.align		8
        /*00e0*/ 	.dword	_ZN34_INTERNAL_d63c13f6_4_k_cu_e37870c04cuda3std6ranges3__45__cpo8distanceE
	.align		8
        /*00e8*/ 	.dword	_ZN34_INTERNAL_d63c13f6_4_k_cu_e37870c06thrust24THRUST_300001_SM_1000_NS8cuda_cub3parE
	.align		8
        /*00f0*/ 	.dword	_ZN34_INTERNAL_d63c13f6_4_k_cu_e37870c06thrust24THRUST_300001_SM_1000_NS8cuda_cub10par_nosyncE
	.align		8
        /*00f8*/ 	.dword	_ZN34_INTERNAL_d63c13f6_4_k_cu_e37870c06thrust24THRUST_300001_SM_1000_NS6system6detail10sequential3seqE
	.align		8
        /*0100*/ 	.dword	_ZN34_INTERNAL_d63c13f6_4_k_cu_e37870c06thrust24THRUST_300001_SM_1000_NS12placeholders2_1E
	.align		8
        /*0108*/ 	.dword	_ZN34_INTERNAL_d63c13f6_4_k_cu_e37870c06thrust24THRUST_300001_SM_1000_NS12placeholders2_2E
	.align		8
        /*0110*/ 	.dword	_ZN34_INTERNAL_d63c13f6_4_k_cu_e37870c06thrust24THRUST_300001_SM_1000_NS12placeholders2_3E
	.align		8
        /*0118*/ 	.dword	_ZN34_INTERNAL_d63c13f6_4_k_cu_e37870c06thrust24THRUST_300001_SM_1000_NS12placeholders2_4E
	.align		8
        /*0120*/ 	.dword	_ZN34_INTERNAL_d63c13f6_4_k_cu_e37870c06thrust24THRUST_300001_SM_1000_NS12placeholders2_5E
	.align		8
        /*0128*/ 	.dword	_ZN34_INTERNAL_d63c13f6_4_k_cu_e37870c06thrust24THRUST_300001_SM_1000_NS12placeholders2_6E
	.align		8
        /*0130*/ 	.dword	_ZN34_INTERNAL_d63c13f6_4_k_cu_e37870c06thrust24THRUST_300001_SM_1000_NS12placeholders2_7E
	.align		8
        /*0138*/ 	.dword	_ZN34_INTERNAL_d63c13f6_4_k_cu_e37870c06thrust24THRUST_300001_SM_1000_NS12placeholders2_8E
	.align		8
        /*0140*/ 	.dword	_ZN34_INTERNAL_d63c13f6_4_k_cu_e37870c06thrust24THRUST_300001_SM_1000_NS12placeholders2_9E
	.align		8
        /*0148*/ 	.dword	_ZN34_INTERNAL_d63c13f6_4_k_cu_e37870c06thrust24THRUST_300001_SM_1000_NS12placeholders3_10E
	.align		8
        /*0150*/ 	.dword	_ZN34_INTERNAL_d63c13f6_4_k_cu_e37870c06thrust24THRUST_300001_SM_1000_NS3seqE
	.align		8
        /*0158*/ 	.dword	$str
	.align		8
        /*0160*/ 	.dword	vprintf


//--------------------- .text._ZN3cub18CUB_300001_SM_10006detail11EmptyKernelIvEEvv --------------------------
	.section	.text._ZN3cub18CUB_300001_SM_10006detail11EmptyKernelIvEEvv,"ax",@progbits
	.align	128
        .global         _ZN3cub18CUB_300001_SM_10006detail11EmptyKernelIvEEvv
        .type           _ZN3cub18CUB_300001_SM_10006detail11EmptyKernelIvEEvv,@function
        .size           _ZN3cub18CUB_300001_SM_10006detail11EmptyKernelIvEEvv,(.L_x_184 - _ZN3cub18CUB_300001_SM_10006detail11EmptyKernelIvEEvv)
        .other          _ZN3cub18CUB_300001_SM_10006detail11EmptyKernelIvEEvv,@"STO_CUDA_ENTRY STV_DEFAULT"
_ZN3cub18CUB_300001_SM_10006detail11EmptyKernelIvEEvv:
.text._ZN3cub18CUB_300001_SM_10006detail11EmptyKernelIvEEvv:
[----:B------:R-:W-:Y:S01]  /*0000*/  LDC R1, c[0x0][0x37c] ;  /* 0x0000df00ff017b82 */ /* 0x000fe20000000800 */
[----:B------:R-:W-:Y:S05]  /*0010*/  EXIT ;  /* 0x000000000000794d */ /* 0x000fea0003800000 */
.L_x_0:
[----:B------:R-:W-:-:S00]  /*0020*/  BRA `(.L_x_0) ;  /* 0xfffffffc00fc7947 */ /* 0x000fc0000383ffff */
[----:B------:R-:W-:-:S00]  /*0030*/  NOP ;  /* 0x0000000000007918 */ /* 0x000fc00000000000 */
        /* <DEDUP_REMOVED lines=12> */
.L_x_184:


//--------------------- .text._Z7computeP4gridP4pathPS0_ --------------------------
	.section	.text._Z7computeP4gridP4pathPS0_,"ax",@progbits
	.align	128
        .global         _Z7computeP4gridP4pathPS0_
        .type           _Z7computeP4gridP4pathPS0_,@function
        .size           _Z7computeP4gridP4pathPS0_,(.L_x_183 - _Z7computeP4gridP4pathPS0_)
        .other          _Z7computeP4gridP4pathPS0_,@"STO_CUDA_ENTRY STV_DEFAULT"
_Z7computeP4gridP4pathPS0_:
.text._Z7computeP4gridP4pathPS0_:
[----:B------:R-:W0:Y:S01]  /*0000*/  LDC R1, c[0x0][0x37c] ;  /* 0x0000df00ff017b82 */ /* 0x000e220000000800 */
[----:B------:R-:W1:Y:S07]  /*0010*/  S2R R9, SR_TID.X ;  /* 0x0000000000097919 */ /* 0x000e6e0000002100 */
[----:B------:R-:W1:Y:S08]  /*0020*/  S2UR UR4, SR_CTAID.X ;  /* 0x00000000000479c3 */ /* 0x000e700000002500 */
[----:B------:R-:W1:Y:S02]  /*0030*/  LDC R0, c[0x0][0x360] ;  /* 0x0000d800ff007b82 */ /* 0x000e640000000800 */
[----:B-1----:R-:W-:-:S05]  /*0040*/  IMAD R0, R0, UR4, R9 ;  /* 0x0000000400007c24 */ /* 0x002fca000f8e0209 */
[----:B------:R-:W-:-:S13]  /*0050*/  ISETP.GT.AND P0, PT, R0, 0x63, PT ;  /* 0x000000630000780c */ /* 0x000fda0003f04270 */
[----:B0-----:R-:W-:Y:S05]  /*0060*/  @P0 EXIT ;  /* 0x000000000000094d */ /* 0x001fea0003800000 */
[----:B------:R-:W0:Y:S01]  /*0070*/  LDCU.64 UR6, c[0x0][0x380] ;  /* 0x00007000ff0677ac */ /* 0x000e220008000a00 */
[----:B------:R-:W-:Y:S01]  /*0080*/  IMAD.U32 R8, RZ, RZ, UR4 ;  /* 0x00000004ff087e24 */ /* 0x000fe2000f8e00ff */
[----:B------:R-:W-:Y:S01]  /*0090*/  MOV R20, 0x150 ;  /* 0x0000015000147802 */ /* 0x000fe20000000f00 */
[----:B------:R-:W-:Y:S01]  /*00a0*/  IMAD.MOV.U32 R12, RZ, RZ, RZ ;  /* 0x000000ffff0c7224 */ /* 0x000fe200078e00ff */
[----:B------:R-:W1:Y:S01]  /*00b0*/  LDCU.64 UR8, c[0x0][0x388] ;  /* 0x00007100ff0877ac */ /* 0x000e620008000a00 */
[----:B------:R-:W-:Y:S01]  /*00c0*/  IMAD.MOV.U32 R21, RZ, RZ, 0x0 ;  /* 0x00000000ff157424 */ /* 0x000fe200078e00ff */
[----:B------:R-:W2:Y:S01]  /*00d0*/  LDCU.64 UR10, c[0x0][0x390] ;  /* 0x00007200ff0a77ac */ /* 0x000ea20008000a00 */
[----:B0-----:R-:W-:Y:S02]  /*00e0*/  IMAD.U32 R4, RZ, RZ, UR6 ;  /* 0x00000006ff047e24 */ /* 0x001fe4000f8e00ff */
[----:B------:R-:W-:Y:S02]  /*00f0*/  IMAD.U32 R5, RZ, RZ, UR7 ;  /* 0x00000007ff057e24 */ /* 0x000fe4000f8e00ff */
[----:B-1----:R-:W-:-:S02]  /*0100*/  IMAD.U32 R6, RZ, RZ, UR8 ;  /* 0x00000008ff067e24 */ /* 0x002fc4000f8e00ff */
[----:B------:R-:W-:Y:S02]  /*0110*/  IMAD.U32 R7, RZ, RZ, UR9 ;  /* 0x00000009ff077e24 */ /* 0x000fe4000f8e00ff */
[----:B--2---:R-:W-:Y:S02]  /*0120*/  IMAD.U32 R10, RZ, RZ, UR10 ;  /* 0x0000000aff0a7e24 */ /* 0x004fe4000f8e00ff */
[----:B------:R-:W-:-:S07]  /*0130*/  IMAD.U32 R11, RZ, RZ, UR11 ;  /* 0x0000000bff0b7e24 */ /* 0x000fce000f8e00ff */
[----:B------:R-:W-:Y:S05]  /*0140*/  CALL.REL.NOINC `($_Z7computeP4gridP4pathPS0_$_Z16computeRecursiveP4gridP4pathiiPS0_i) ;  /* 0x0000000000047944 */ /* 0x000fea0003c00000 */
[----:B------:R-:W-:Y:S05]  /*0150*/  EXIT ;  /* 0x000000000000794d */ /* 0x000fea0003800000 */
        .type           $_Z7computeP4gridP4pathPS0_$_Z16computeRecursiveP4gridP4pathiiPS0_i,@function
        .size           $_Z7computeP4gridP4pathPS0_$_Z16computeRecursiveP4gridP4pathiiPS0_i,($_Z7computeP4gridP4pathPS0_$__internal_accurate_pow - $_Z7computeP4gridP4pathPS0_$_Z16computeRecursiveP4gridP4pathiiPS0_i)
$_Z7computeP4gridP4pathPS0_$_Z16computeRecursiveP4gridP4pathiiPS0_i:
[----:B------:R-:W-:-:S05]  /*0160*/  VIADD R1, R1, 0xffffff70 ;  /* 0xffffff7001017836 */ /* 0x000fca0000000000 */
[----:B------:R-:W-:Y:S04]  /*0170*/  STL [R1+0x88], R69 ;  /* 0x0000884501007387 */ /* 0x000fe80000100800 */
        /* <DEDUP_REMOVED lines=22> */
[----:B------:R0:W-:Y:S04]  /*02e0*/  STL [R1+0x10], R19 ;  /* 0x0000101301007387 */ /* 0x0001e80000100800 */
[----:B------:R1:W-:Y:S04]  /*02f0*/  STL [R1+0xc], R18 ;  /* 0x00000c1201007387 */ /* 0x0003e80000100800 */
[----:B------:R2:W-:Y:S01]  /*0300*/  STL [R1+0x8], R17 ;  /* 0x0000081101007387 */ /* 0x0005e20000100800 */
[----:B0-----:R-:W0:Y:S05]  /*0310*/  BMOV.32.CLEAR R19, B10 ;  /* 0x000000000a137355 */ /* 0x001e2a0000100000 */
[----:B------:R3:W-:Y:S01]  /*0320*/  STL [R1+0x4], R16 ;  /* 0x0000041001007387 */ /* 0x0007e20000100800 */
[----:B-1----:R-:W1:Y:S05]  /*0330*/  BMOV.32.CLEAR R18, B9 ;  /* 0x0000000009127355 */ /* 0x002e6a0000100000 */
[----:B------:R4:W-:Y:S01]  /*0340*/  STL [R1], R2 ;  /* 0x0000000201007387 */ /* 0x0009e20000100800 */
[----:B--2---:R-:W2:Y:S05]  /*0350*/  BMOV.32.CLEAR R17, B8 ;  /* 0x0000000008117355 */ /* 0x004eaa0000100000 */
[----:B---3--:R-:W3:Y:S05]  /*0360*/  BMOV.32.CLEAR R16, B7 ;  /* 0x0000000007107355 */ /* 0x008eea0000100000 */
[----:B----4-:R-:W4:Y:S05]  /*0370*/  BMOV.32.CLEAR R2, B6 ;  /* 0x0000000006027355 */ /* 0x010f2a0000100000 */
[----:B------:R-:W-:Y:S01]  /*0380*/  BSSY.RECONVERGENT B10, `(.L_x_1) ;  /* 0x00005760000a7945 */ /* 0x000fe20003800200 */
[----:B------:R0:W-:Y:S04]  /*0390*/  STL [R1+0x78], R61 ;  /* 0x0000783d01007387 */ /* 0x0001e80000100800 */
[----:B------:R1:W-:Y:S04]  /*03a0*/  STL [R1+0x74], R60 ;  /* 0x0000743c01007387 */ /* 0x0003e80000100800 */
[----:B------:R2:W-:Y:S01]  /*03b0*/  STL [R1+0x68], R53 ;  /* 0x0000683501007387 */ /* 0x0005e20000100800 */
[----:B0-----:R-:W-:-:S03]  /*03c0*/  IMAD.MOV.U32 R61, RZ, RZ, R11 ;  /* 0x000000ffff3d7224 */ /* 0x001fc600078e000b */
[----:B------:R0:W-:Y:S01]  /*03d0*/  STL [R1+0x64], R52 ;  /* 0x0000643401007387 */ /* 0x0001e20000100800 */
[----:B-1----:R-:W-:-:S03]  /*03e0*/  IMAD.MOV.U32 R60, RZ, RZ, R10 ;  /* 0x000000ffff3c7224 */ /* 0x002fc600078e000a */
[----:B------:R1:W-:Y:S01]  /*03f0*/  STL [R1+0x34], R28 ;  /* 0x0000341c01007387 */ /* 0x0003e20000100800 */
[----:B--2---:R-:W-:-:S03]  /*0400*/  IMAD.MOV.U32 R53, RZ, RZ, R7 ;  /* 0x000000ffff357224 */ /* 0x004fc600078e0007 */
[----:B------:R2:W-:Y:S01]  /*0410*/  STL [R1+0x30], R27 ;  /* 0x0000301b01007387 */ /* 0x0005e20000100800 */
[----:B0-----:R-:W-:-:S03]  /*0420*/  IMAD.MOV.U32 R52, RZ, RZ, R6 ;  /* 0x000000ffff347224 */ /* 0x001fc600078e0006 */
[----:B------:R0:W-:Y:S01]  /*0430*/  STL [R1+0x2c], R26 ;  /* 0x00002c1a01007387 */ /* 0x0001e20000100800 */
[----:B-1----:R-:W-:Y:S02]  /*0440*/  IMAD.MOV.U32 R28, RZ, RZ, R8 ;  /* 0x000000ffff1c7224 */ /* 0x002fe400078e0008 */
[----:B--2---:R-:W-:Y:S02]  /*0450*/  IMAD.MOV.U32 R27, RZ, RZ, R9 ;  /* 0x000000ffff1b7224 */ /* 0x004fe400078e0009 */
[----:B0-----:R-:W-:Y:S01]  /*0460*/  IMAD.MOV.U32 R26, RZ, RZ, R12 ;  /* 0x000000ffff1a7224 */ /* 0x001fe200078e000c */
[----:B------:R-:W0:Y:S01]  /*0470*/  S2R R0, SR_TID.X ;  /* 0x0000000000007919 */ /* 0x000e220000002100 */
[----:B------:R-:W0:Y:S08]  /*0480*/  S2UR UR4, SR_CTAID.X ;  /* 0x00000000000479c3 */ /* 0x000e300000002500 */
[----:B------:R-:W0:Y:S08]  /*0490*/  LDC R3, c[0x0][0x360] ;  /* 0x0000d800ff037b82 */ /* 0x000e300000000800 */
[----:B------:R-:W1:Y:S01]  /*04a0*/  LDC.64 R54, c[0x0][0x358] ;  /* 0x0000d600ff367b82 */ /* 0x000e620000000a00 */
[----:B0-----:R-:W-:-:S04]  /*04b0*/  IMAD R3, R3, UR4, R0 ;  /* 0x0000000403037c24 */ /* 0x001fc8000f8e0200 */
[----:B------:R-:W-:Y:S01]  /*04c0*/  IMAD R3, R3, 0x5, R26 ;  /* 0x0000000503037824 */ /* 0x000fe200078e021a */
[----:B-1----:R-:W-:-:S03]  /*04d0*/  R2UR UR6, R54 ;  /* 0x00000000360672ca */ /* 0x002fc600000e0000 */
[----:B------:R-:W-:Y:S01]  /*04e0*/  IMAD.WIDE R46, R3, 0x8, R60 ;  /* 0x00000008032e7825 */ /* 0x000fe200078e023c */
[C---:B------:R-:W-:Y:S02]  /*04f0*/  R2UR UR7, R55.reuse ;  /* 0x00000000370772ca */ /* 0x040fe400000e0000 */
[----:B------:R-:W-:Y:S02]  /*0500*/  R2UR UR4, R54 ;  /* 0x00000000360472ca */ /* 0x000fe400000e0000 */
[----:B------:R-:W-:-:S09]  /*0510*/  R2UR UR5, R55 ;  /* 0x00000000370572ca */ /* 0x000fd200000e0000 */
[----:B------:R-:W2:Y:S04]  /*0520*/  LD.E.U16 R3, desc[UR6][R4.64+0x8] ;  /* 0x0000080604037980 */ /* 0x000ea8000c101500 */
[----:B------:R-:W2:Y:S01]  /*0530*/  LDG.E.64 R44, desc[UR4][R46.64+0x8] ;  /* 0x000008042e2c7981 */ /* 0x000ea2000c1e1b00 */
[----:B------:R-:W-:Y:S02]  /*0540*/  R2UR UR8, R54 ;  /* 0x00000000360872ca */ /* 0x000fe400000e0000 */
[----:B------:R-:W-:Y:S01]  /*0550*/  R2UR UR9, R55 ;  /* 0x00000000370972ca */ /* 0x000fe200000e0000 */
[----:B------:R0:W5:Y:S04]  /*0560*/  LD.E R22, desc[UR4][R52.64+0xc] ;  /* 0x00000c0434167980 */ /* 0x000168000c101900 */
[----:B--2---:R0:W-:Y:S08]  /*0570*/  ST.E.U16 desc[UR6][R44.64+0x8], R3 ;  /* 0x000008032c007985 */ /* 0x0041f0000c101506 */
[----:B------:R-:W2:Y:S04]  /*0580*/  LD.E.U8 R7, desc[UR8][R4.64+0x18] ;  /* 0x0000180804077980 */ /* 0x000ea8000c101100 */
[----:B--2---:R0:W-:Y:S04]  /*0590*/  ST.E.U8 desc[UR4][R44.64+0x18], R7 ;  /* 0x000018072c007985 */ /* 0x0041e8000c101104 */
[----:B------:R-:W2:Y:S01]  /*05a0*/  LD.E.U16 R0, desc[UR6][R4.64+0x8] ;  /* 0x0000080604007980 */ /* 0x000ea2000c101500 */
[----:B------:R-:W-:Y:S01]  /*05b0*/  BSSY.RECONVERGENT B0, `(.L_x_2) ;  /* 0x000002e000007945 */ /* 0x000fe20003800200 */
[----:B--2---:R-:W-:-:S04]  /*05c0*/  PRMT R6, R0, 0x9910, RZ ;  /* 0x0000991000067816 */ /* 0x004fc800000000ff */
[----:B------:R-:W-:-:S13]  /*05d0*/  ISETP.GE.AND P0, PT, R6, 0x1, PT ;  /* 0x000000010600780c */ /* 0x000fda0003f06270 */
[----:B0--34-:R-:W-:Y:S05]  /*05e0*/  @!P0 BRA `(.L_x_3) ;  /* 0x0000000000a88947 */ /* 0x019fea0003800000 */
[----:B------:R-:W-:-:S07]  /*05f0*/  IMAD.MOV.U32 R3, RZ, RZ, RZ ;  /* 0x000000ffff037224 */ /* 0x000fce00078e00ff */
.L_x_7:
[----:B------:R-:W-:Y:S01]  /*0600*/  PRMT R6, R0, 0x9910, RZ ;  /* 0x0000991000067816 */ /* 0x000fe200000000ff */
[----:B------:R-:W-:Y:S03]  /*0610*/  BSSY.RECONVERGENT B1, `(.L_x_4) ;  /* 0x0000023000017945 */ /* 0x000fe60003800200 */
[----:B------:R-:W-:-:S13]  /*0620*/  ISETP.GE.AND P0, PT, R6, 0x1, PT ;  /* 0x000000010600780c */ /* 0x000fda0003f06270 */
[----:B------:R-:W-:Y:S05]  /*0630*/  @!P0 BRA `(.L_x_5) ;  /* 0x0000000000808947 */ /* 0x000fea0003800000 */
[----:B------:R-:W-:Y:S01]  /*0640*/  BSSY.RECONVERGENT B2, `(.L_x_5) ;  /* 0x000001f000027945 */ /* 0x000fe20003800200 */
[----:B------:R-:W-:-:S07]  /*0650*/  IMAD.MOV.U32 R23, RZ, RZ, RZ ;  /* 0x000000ffff177224 */ /* 0x000fce00078e00ff */
.L_x_6:
[----:B------:R-:W-:Y:S02]  /*0660*/  R2UR UR4, R54 ;  /* 0x00000000360472ca */ /* 0x000fe400000e0000 */
[----:B------:R-:W-:-:S13]  /*0670*/  R2UR UR5, R55 ;  /* 0x00000000370572ca */ /* 0x000fda00000e0000 */
[----:B------:R-:W2:Y:S01]  /*0680*/  LD.E.64 R6, desc[UR4][R4.64] ;  /* 0x0000000404067980 */ /* 0x000ea2000c101b00 */
[----:B------:R-:W-:Y:S02]  /*0690*/  R2UR UR6, R54 ;  /* 0x00000000360672ca */ /* 0x000fe400000e0000 */
[----:B------:R-:W-:-:S13]  /*06a0*/  R2UR UR7, R55 ;  /* 0x00000000370772ca */ /* 0x000fda00000e0000 */
[----:B------:R-:W3:Y:S01]  /*06b0*/  LD.E.64 R8, desc[UR6][R44.64] ;  /* 0x000000062c087980 */ /* 0x000ee2000c101b00 */
[----:B--2---:R-:W-:-:S06]  /*06c0*/  IMAD.WIDE.U32 R6, R3, 0x8, R6 ;  /* 0x0000000803067825 */ /* 0x004fcc00078e0006 */
[----:B------:R-:W2:Y:S01]  /*06d0*/  LD.E.64 R6, desc[UR4][R6.64] ;  /* 0x0000000406067980 */ /* 0x000ea2000c101b00 */
[----:B---3--:R-:W-:-:S06]  /*06e0*/  IMAD.WIDE.U32 R10, R3, 0x8, R8 ;  /* 0x00000008030a7825 */ /* 0x008fcc00078e0008 */
[----:B------:R-:W3:Y:S01]  /*06f0*/  LD.E.64 R10, desc[UR6][R10.64] ;  /* 0x000000060a0a7980 */ /* 0x000ee2000c101b00 */
[----:B--2---:R-:W-:-:S06]  /*0700*/  IMAD.WIDE.U32 R8, R23, 0x8, R6 ;  /* 0x0000000817087825 */ /* 0x004fcc00078e0006 */
[----:B------:R-:W2:Y:S01]  /*0710*/  LD.E R9, desc[UR4][R8.64+0x4] ;  /* 0x0000040408097980 */ /* 0x000ea2000c101900 */
[----:B---3--:R-:W-:-:S05]  /*0720*/  IMAD.WIDE.U32 R12, R23, 0x8, R10 ;  /* 0x00000008170c7825 */ /* 0x008fca00078e000a */
[----:B--2---:R0:W-:Y:S04]  /*0730*/  ST.E desc[UR4][R12.64+0x4], R9 ;  /* 0x000004090c007985 */ /* 0x0041e8000c101904 */
[----:B------:R-:W2:Y:S04]  /*0740*/  LD.E.64 R6, desc[UR6][R4.64] ;  /* 0x0000000604067980 */ /* 0x000ea8000c101b00 */
[----:B------:R-:W3:Y:S01]  /*0750*/  LD.E.64 R14, desc[UR6][R44.64] ;  /* 0x000000062c0e7980 */ /* 0x000ee2000c101b00 */
[----:B--2---:R-:W-:-:S06]  /*0760*/  IMAD.WIDE.U32 R6, R3, 0x8, R6 ;  /* 0x0000000803067825 */ /* 0x004fcc00078e0006 */
[----:B------:R-:W0:Y:S01]  /*0770*/  LD.E.64 R6, desc[UR4][R6.64] ;  /* 0x0000000406067980 */ /* 0x000e22000c101b00 */
[----:B---3--:R-:W-:-:S06]  /*0780*/  IMAD.WIDE.U32 R14, R3, 0x8, R14 ;  /* 0x00000008030e7825 */ /* 0x008fcc00078e000e */
[----:B------:R-:W2:Y:S01]  /*0790*/  LD.E.64 R14, desc[UR6][R14.64] ;  /* 0x000000060e0e7980 */ /* 0x000ea2000c101b00 */
[----:B0-----:R-:W-:-:S06]  /*07a0*/  IMAD.WIDE.U32 R8, R23, 0x8, R6 ;  /* 0x0000000817087825 */ /* 0x001fcc00078e0006 */
[----:B------:R-:W3:Y:S01]  /*07b0*/  LD.E R9, desc[UR4][R8.64] ;  /* 0x0000000408097980 */ /* 0x000ee2000c101900 */
[----:B--2---:R-:W-:-:S05]  /*07c0*/  IMAD.WIDE.U32 R10, R23, 0x8, R14 ;  /* 0x00000008170a7825 */ /* 0x004fca00078e000e */
[----:B---3--:R0:W-:Y:S04]  /*07d0*/  ST.E desc[UR4][R10.64], R9 ;  /* 0x000000090a007985 */ /* 0x0081e8000c101904 */
[----:B------:R-:W2:Y:S01]  /*07e0*/  LD.E.U16 R0, desc[UR6][R4.64+0x8] ;  /* 0x0000080604007980 */ /* 0x000ea2000c101500 */
[----:B------:R-:W-:Y:S01]  /*07f0*/  VIADD R23, R23, 0x1 ;  /* 0x0000000117177836 */ /* 0x000fe20000000000 */
[----:B--2---:R-:W-:-:S04]  /*0800*/  PRMT R6, R0, 0x9910, RZ ;  /* 0x0000991000067816 */ /* 0x004fc800000000ff */
[----:B------:R-:W-:-:S13]  /*0810*/  ISETP.GE.AND P0, PT, R23, R6, PT ;  /* 0x000000061700720c */ /* 0x000fda0003f06270 */
[----:B0-----:R-:W-:Y:S05]  /*0820*/  @!P0 BRA `(.L_x_6) ;  /* 0xfffffffc008c8947 */ /* 0x001fea000383ffff */
[----:B------:R-:W-:Y:S05]  /*0830*/  BSYNC.RECONVERGENT B2 ;  /* 0x0000000000027941 */ /* 0x000fea0003800200 */
.L_x_5:
[----:B------:R-:W-:Y:S05]  /*0840*/  BSYNC.RECONVERGENT B1 ;  /* 0x0000000000017941 */ /* 0x000fea0003800200 */
.L_x_4:
[----:B------:R-:W-:Y:S01]  /*0850*/  VIADD R3, R3, 0x1 ;  /* 0x0000000103037836 */ /* 0x000fe20000000000 */
[----:B------:R-:W-:-:S04]  /*0860*/  PRMT R6, R0, 0x9910, RZ ;  /* 0x0000991000067816 */ /* 0x000fc800000000ff */
[----:B------:R-:W-:-:S13]  /*0870*/  ISETP.GE.AND P0, PT, R3, R6, PT ;  /* 0x000000060300720c */ /* 0x000fda0003f06270 */
[----:B------:R-:W-:Y:S05]  /*0880*/  @!P0 BRA `(.L_x_7) ;  /* 0xfffffffc005c8947 */ /* 0x000fea000383ffff */
.L_x_3:
[----:B------:R-:W-:Y:S05]  /*0890*/  BSYNC.RECONVERGENT B0 ;  /* 0x0000000000007941 */ /* 0x000fea0003800200 */
.L_x_2:
[----:B------:R-:W-:-:S04]  /*08a0*/  ISETP.NE.U32.AND P0, PT, R44, RZ, PT ;  /* 0x000000ff2c00720c */ /* 0x000fc80003f05070 */
[----:B------:R-:W-:-:S13]  /*08b0*/  ISETP.NE.AND.EX P0, PT, R45, RZ, PT, P0 ;  /* 0x000000ff2d00720c */ /* 0x000fda0003f05300 */
[----:B------:R-:W-:Y:S05]  /*08c0*/  @!P0 BRA `(.L_x_8) ;  /* 0x0000005000648947 */ /* 0x000fea0003800000 */
[----:B------:R-:W-:Y:S02]  /*08d0*/  R2UR UR4, R54 ;  /* 0x00000000360472ca */ /* 0x000fe400000e0000 */
[----:B------:R-:W-:-:S13]  /*08e0*/  R2UR UR5, R55 ;  /* 0x00000000370572ca */ /* 0x000fda00000e0000 */
[----:B------:R-:W2:Y:S04]  /*08f0*/  LD.E.64 R4, desc[UR4][R44.64] ;  /* 0x000000042c047980 */ /* 0x000ea8000c101b00 */
[----:B------:R0:W5:Y:S01]  /*0900*/  LDG.E.64 R38, desc[UR4][R46.64+0x10] ;  /* 0x000010042e267981 */ /* 0x000162000c1e1b00 */
[----:B--2---:R-:W-:-:S06]  /*0910*/  IMAD.WIDE R4, R28, 0x8, R4 ;  /* 0x000000081c047825 */ /* 0x004fcc00078e0204 */
[----:B------:R-:W2:Y:S02]  /*0920*/  LD.E.64 R4, desc[UR4][R4.64] ;  /* 0x0000000404047980 */ /* 0x000ea4000c101b00 */
[----:B--2---:R-:W-:-:S05]  /*0930*/  IMAD.WIDE R24, R27, 0x8, R4 ;  /* 0x000000081b187825 */ /* 0x004fca00078e0204 */
[----:B------:R-:W2:Y:S02]  /*0940*/  LD.E R3, desc[UR4][R24.64] ;  /* 0x0000000418037980 */ /* 0x000ea4000c101900 */
[C---:B--2--5:R-:W-:Y:S02]  /*0950*/  ISETP.NE.AND P0, PT, R3.reuse, R22, PT ;  /* 0x000000160300720c */ /* 0x064fe40003f05270 */
[----:B------:R-:W-:-:S13]  /*0960*/  ISETP.GT.AND P1, PT, R3, -0x1, PT ;  /* 0xffffffff0300780c */ /* 0x000fda0003f24270 */
[----:B0-----:R-:W-:Y:S05]  /*0970*/  @P0 BRA P1, `(.L_x_9) ;  /* 0x0000005000580947 */ /* 0x001fea0000800000 */
[----:B------:R0:W1:Y:S01]  /*0980*/  I2F.F64 R4, R22 ;  /* 0x0000001600047312 */ /* 0x0000620000201c00 */
[----:B------:R-:W-:Y:S01]  /*0990*/  MOV R20, 0x9c0 ;  /* 0x000009c000147802 */ /* 0x000fe20000000f00 */
[----:B------:R-:W-:-:S07]  /*09a0*/  IMAD.MOV.U32 R21, RZ, RZ, 0x0 ;  /* 0x00000000ff157424 */ /* 0x000fce00078e00ff */
[----:B01----:R-:W-:Y:S05]  /*09b0*/  CALL.REL.NOINC `($_Z7computeP4gridP4pathPS0_$__internal_accurate_pow) ;  /* 0x0000005000f47944 */ /* 0x003fea0003c00000 */
[----:B------:R-:W-:Y:S02]  /*09c0*/  R2UR UR4, R54 ;  /* 0x00000000360472ca */ /* 0x000fe400000e0000 */
[----:B------:R-:W-:-:S13]  /*09d0*/  R2UR UR5, R55 ;  /* 0x00000000370572ca */ /* 0x000fda00000e0000 */
[----:B------:R-:W2:Y:S01]  /*09e0*/  LD.E R3, desc[UR4][R24.64+0x4] ;  /* 0x0000040418037980 */ /* 0x000ea2000c101900 */
[----:B------:R-:W-:-:S04]  /*09f0*/  ISETP.NE.AND P0, PT, R22, RZ, PT ;  /* 0x000000ff1600720c */ /* 0x000fc80003f05270 */
[----:B------:R-:W-:Y:S02]  /*0a00*/  FSEL R4, R4, RZ, P0 ;  /* 0x000000ff04047208 */ /* 0x000fe40000000000 */
[----:B------:R-:W-:-:S04]  /*0a10*/  FSEL R5, R5, 1.875, P0 ;  /* 0x3ff0000005057808 */ /* 0x000fc80000000000 */
[----:B------:R-:W2:Y:S02]  /*0a20*/  F2I.F64.TRUNC R0, R4 ;  /* 0x0000000400007311 */ /* 0x000ea4000030d100 */
[----:B--2---:R-:W-:-:S13]  /*0a30*/  LOP3.LUT P0, RZ, R0, R3, RZ, 0xc0, !PT ;  /* 0x0000000300ff7212 */ /* 0x004fda000780c0ff */
[----:B------:R-:W-:Y:S05]  /*0a40*/  @P0 BRA `(.L_x_9) ;  /* 0x0000005000240947 */ /* 0x000fea0003800000 */
[C---:B------:R-:W-:Y:S02]  /*0a50*/  R2UR UR4, R54.reuse ;  /* 0x00000000360472ca */ /* 0x040fe400000e0000 */
[C---:B------:R-:W-:Y:S02]  /*0a60*/  R2UR UR5, R55.reuse ;  /* 0x00000000370572ca */ /* 0x040fe400000e0000 */
[----:B------:R-:W-:Y:S02]  /*0a70*/  R2UR UR6, R54 ;  /* 0x00000000360672ca */ /* 0x000fe400000e0000 */
[----:B------:R-:W-:-:S09]  /*0a80*/  R2UR UR7, R55 ;  /* 0x00000000370772ca */ /* 0x000fd200000e0000 */
[----:B------:R0:W-:Y:S04]  /*0a90*/  ST.E desc[UR4][R24.64], R22 ;  /* 0x0000001618007985 */ /* 0x0001e8000c101904 */
[----:B------:R-:W2:Y:S01]  /*0aa0*/  LD.E.U16 R6, desc[UR6][R44.64+0x8] ;  /* 0x000008062c067980 */ /* 0x000ea2000c101500 */
[----:B------:R-:W-:Y:S01]  /*0ab0*/  BSSY.RECONVERGENT B1, `(.L_x_10) ;  /* 0x00000d0000017945 */ /* 0x000fe20003800200 */
[----:B--2---:R-:W-:-:S04]  /*0ac0*/  PRMT R3, R6, 0x9910, RZ ;  /* 0x0000991006037816 */ /* 0x004fc800000000ff */
[----:B------:R-:W-:-:S13]  /*0ad0*/  ISETP.GE.AND P0, PT, R3, 0x1, PT ;  /* 0x000000010300780c */ /* 0x000fda0003f06270 */
[----:B0-----:R-:W-:Y:S05]  /*0ae0*/  @!P0 BRA `(.L_x_11) ;  /* 0x0000000c00308947 */ /* 0x001fea0003800000 */
[----:B------:R-:W-:Y:S02]  /*0af0*/  R2UR UR4, R54 ;  /* 0x00000000360472ca */ /* 0x000fe400000e0000 */
[----:B------:R-:W-:Y:S02]  /*0b00*/  R2UR UR5, R55 ;  /* 0x00000000370572ca */ /* 0x000fe400000e0000 */
[----:B------:R-:W-:Y:S01]  /*0b10*/  ISETP.GE.U32.AND P0, PT, R6, 0x4, PT ;  /* 0x000000040600780c */ /* 0x000fe20003f06070 */
[----:B------:R-:W-:Y:S01]  /*0b20*/  BSSY.RECONVERGENT B0, `(.L_x_12) ;  /* 0x000006a000007945 */ /* 0x000fe20003800200 */
[----:B------:R-:W-:-:S09]  /*0b30*/  IMAD.MOV.U32 R7, RZ, RZ, RZ ;  /* 0x000000ffff077224 */ /* 0x000fd200078e00ff */
[----:B------:R0:W5:Y:S02]  /*0b40*/  LD.E.64 R4, desc[UR4][R44.64] ;  /* 0x000000042c047980 */ /* 0x000164000c101b00 */
[----:B------:R-:W-:Y:S05]  /*0b50*/  @!P0 BRA `(.L_x_13) ;  /* 0x0000000400988947 */ /* 0x000fea0003800000 */
[C---:B------:R-:W-:Y:S01]  /*0b60*/  ISETP.NE.AND P0, PT, R28.reuse, RZ, PT ;  /* 0x000000ff1c00720c */ /* 0x040fe20003f05270 */
[----:B------:R-:W-:Y:S01]  /*0b70*/  BSSY.RECONVERGENT B2, `(.L_x_14) ;  /* 0x000000e000027945 */ /* 0x000fe20003800200 */
[----:B------:R-:W-:Y:S02]  /*0b80*/  LOP3.LUT R7, R3, 0x7ffc, RZ, 0xc0, !PT ;  /* 0x00007ffc03077812 */ /* 0x000fe400078ec0ff */
[C---:B------:R-:W-:Y:S02]  /*0b90*/  ISETP.NE.AND P1, PT, R28.reuse, 0x1, PT ;  /* 0x000000011c00780c */ /* 0x040fe40003f25270 */
[C---:B------:R-:W-:Y:S02]  /*0ba0*/  ISETP.NE.AND P2, PT, R28.reuse, 0x2, PT ;  /* 0x000000021c00780c */ /* 0x040fe40003f45270 */
[----:B------:R-:W-:Y:S02]  /*0bb0*/  ISETP.NE.AND P3, PT, R28, 0x3, PT ;  /* 0x000000031c00780c */ /* 0x000fe40003f65270 */
[----:B------:R-:W-:-:S03]  /*0bc0*/  ISETP.NE.AND P4, PT, R7, 0x4, PT ;  /* 0x000000040700780c */ /* 0x000fc60003f85270 */
[----:B------:R-:W-:Y:S10]  /*0bd0*/  @!P0 BRA `(.L_x_15) ;  /* 0x00000000001c8947 */ /* 0x000ff40003800000 */
[----:B------:R-:W-:Y:S02]  /*0be0*/  R2UR UR4, R54 ;  /* 0x00000000360472ca */ /* 0x000fe400000e0000 */
[----:B------:R-:W-:-:S13]  /*0bf0*/  R2UR UR5, R55 ;  /* 0x00000000370572ca */ /* 0x000fda00000e0000 */
[----:B-----5:R-:W2:Y:S02]  /*0c00*/  LD.E.64 R8, desc[UR4][R4.64] ;  /* 0x0000000404087980 */ /* 0x020ea4000c101b00 */
[----:B--2---:R-:W-:-:S05]  /*0c10*/  IMAD.WIDE R8, R27, 0x8, R8 ;  /* 0x000000081b087825 */ /* 0x004fca00078e0208 */
[----:B------:R-:W2:Y:S02]  /*0c20*/  LD.E R11, desc[UR4][R8.64+0x4] ;  /* 0x00000404080b7980 */ /* 0x000ea4000c101900 */
[----:B--2---:R-:W-:-:S05]  /*0c30*/  LOP3.LUT R11, R11, R0, RZ, 0xfc, !PT ;  /* 0x000000000b0b7212 */ /* 0x004fca00078efcff */
[----:B------:R1:W-:Y:S02]  /*0c40*/  ST.E desc[UR4][R8.64+0x4], R11 ;  /* 0x0000040b08007985 */ /* 0x0003e4000c101904 */
.L_x_15:
[----:B------:R-:W-:Y:S05]  /*0c50*/  BSYNC.RECONVERGENT B2 ;  /* 0x0000000000027941 */ /* 0x000fea0003800200 */
.L_x_14:
[----:B------:R-:W-:Y:S04]  /*0c60*/  BSSY.RECONVERGENT B2, `(.L_x_16) ;  /* 0x0000009000027945 */ /* 0x000fe80003800200 */
[----:B------:R-:W-:Y:S05]  /*0c70*/  @!P1 BRA `(.L_x_17) ;  /* 0x00000000001c9947 */ /* 0x000fea0003800000 */
[----:B------:R-:W-:Y:S02]  /*0c80*/  R2UR UR4, R54 ;  /* 0x00000000360472ca */ /* 0x000fe400000e0000 */
[----:B------:R-:W-:-:S13]  /*0c90*/  R2UR UR5, R55 ;  /* 0x00000000370572ca */ /* 0x000fda00000e0000 */
[----:B-1---5:R-:W2:Y:S02]  /*0ca0*/  LD.E.64 R8, desc[UR4][R4.64+0x8] ;  /* 0x0000080404087980 */ /* 0x022ea4000c101b00 */
[----:B--2---:R-:W-:-:S05]  /*0cb0*/  IMAD.WIDE R8, R27, 0x8, R8 ;  /* 0x000000081b087825 */ /* 0x004fca00078e0208 */
[----:B------:R-:W2:Y:S02]  /*0cc0*/  LD.E R11, desc[UR4][R8.64+0x4] ;  /* 0x00000404080b7980 */ /* 0x000ea4000c101900 */
[----:B--2---:R-:W-:-:S05]  /*0cd0*/  LOP3.LUT R11, R11, R0, RZ, 0xfc, !PT ;  /* 0x000000000b0b7212 */ /* 0x004fca00078efcff */
[----:B------:R2:W-:Y:S02]  /*0ce0*/  ST.E desc[UR4][R8.64+0x4], R11 ;  /* 0x0000040b08007985 */ /* 0x0005e4000c101904 */
.L_x_17:
[----:B------:R-:W-:Y:S05]  /*0cf0*/  BSYNC.RECONVERGENT B2 ;  /* 0x0000000000027941 */ /* 0x000fea0003800200 */
.L_x_16:
[----:B------:R-:W-:Y:S04]  /*0d00*/  BSSY.RECONVERGENT B2, `(.L_x_18) ;  /* 0x0000009000027945 */ /* 0x000fe80003800200 */
[----:B------:R-:W-:Y:S05]  /*0d10*/  @!P2 BRA `(.L_x_19) ;  /* 0x00000000001ca947 */ /* 0x000fea0003800000 */
[----:B------:R-:W-:Y:S02]  /*0d20*/  R2UR UR4, R54 ;  /* 0x00000000360472ca */ /* 0x000fe400000e0000 */
[----:B------:R-:W-:-:S13]  /*0d30*/  R2UR UR5, R55 ;  /* 0x00000000370572ca */ /* 0x000fda00000e0000 */
[----:B-12--5:R-:W2:Y:S02]  /*0d40*/  LD.E.64 R8, desc[UR4][R4.64+0x10] ;  /* 0x0000100404087980 */ /* 0x026ea4000c101b00 */
[----:B--2---:R-:W-:-:S05]  /*0d50*/  IMAD.WIDE R8, R27, 0x8, R8 ;  /* 0x000000081b087825 */ /* 0x004fca00078e0208 */
[----:B------:R-:W2:Y:S02]  /*0d60*/  LD.E R11, desc[UR4][R8.64+0x4] ;  /* 0x00000404080b7980 */ /* 0x000ea4000c101900 */
[----:B--2---:R-:W-:-:S05]  /*0d70*/  LOP3.LUT R11, R11, R0, RZ, 0xfc, !PT ;  /* 0x000000000b0b7212 */ /* 0x004fca00078efcff */
[----:B------:R3:W-:Y:S02]  /*0d80*/  ST.E desc[UR4][R8.64+0x4], R11 ;  /* 0x0000040b08007985 */ /* 0x0007e4000c101904 */
.L_x_19:
[----:B------:R-:W-:Y:S05]  /*0d90*/  BSYNC.RECONVERGENT B2 ;  /* 0x0000000000027941 */ /* 0x000fea0003800200 */
.L_x_18:
[----:B------:R-:W-:Y:S04]  /*0da0*/  BSSY.RECONVERGENT B2, `(.L_x_20) ;  /* 0x0000009000027945 */ /* 0x000fe80003800200 */
[----:B------:R-:W-:Y:S05]  /*0db0*/  @!P3 BRA `(.L_x_21) ;  /* 0x00000000001cb947 */ /* 0x000fea0003800000 */
[----:B------:R-:W-:Y:S02]  /*0dc0*/  R2UR UR4, R54 ;  /* 0x00000000360472ca */ /* 0x000fe400000e0000 */
[----:B------:R-:W-:-:S13]  /*0dd0*/  R2UR UR5, R55 ;  /* 0x00000000370572ca */ /* 0x000fda00000e0000 */
[----:B-123-5:R-:W2:Y:S02]  /*0de0*/  LD.E.64 R8, desc[UR4][R4.64+0x18] ;  /* 0x0000180404087980 */ /* 0x02eea4000c101b00 */
[----:B--2---:R-:W-:-:S05]  /*0df0*/  IMAD.WIDE R8, R27, 0x8, R8 ;  /* 0x000000081b087825 */ /* 0x004fca00078e0208 */
[----:B------:R-:W2:Y:S02]  /*0e00*/  LD.E R11, desc[UR4][R8.64+0x4] ;  /* 0x00000404080b7980 */ /* 0x000ea4000c101900 */
[----:B--2---:R-:W-:-:S05]  /*0e10*/  LOP3.LUT R11, R11, R0, RZ, 0xfc, !PT ;  /* 0x000000000b0b7212 */ /* 0x004fca00078efcff */
[----:B------:R4:W-:Y:S02]  /*0e20*/  ST.E desc[UR4][R8.64+0x4], R11 ;  /* 0x0000040b08007985 */ /* 0x0009e4000c101904 */
.L_x_21:
[----:B------:R-:W-:Y:S05]  /*0e30*/  BSYNC.RECONVERGENT B2 ;  /* 0x0000000000027941 */ /* 0x000fea0003800200 */
.L_x_20:
[----:B------:R-:W-:Y:S05]  /*0e40*/  @!P4 BRA `(.L_x_13) ;  /* 0x0000000000dcc947 */ /* 0x000fea0003800000 */
[----:B------:R-:W-:-:S07]  /*0e50*/  IMAD.MOV.U32 R15, RZ, RZ, 0x4 ;  /* 0x00000004ff0f7424 */ /* 0x000fce00078e00ff */
.L_x_30:
[CC--:B------:R-:W-:Y:S01]  /*0e60*/  ISETP.NE.AND P0, PT, R15.reuse, R28.reuse, PT ;  /* 0x0000001c0f00720c */ /* 0x0c0fe20003f05270 */
[C---:B-1234-:R-:W-:Y:S01]  /*0e70*/  VIADD R13, R15.reuse, 0x1 ;  /* 0x000000010f0d7836 */ /* 0x05efe20000000000 */
[----:B------:R-:W-:Y:S01]  /*0e80*/  BSSY.RECONVERGENT B2, `(.L_x_22) ;  /* 0x000000f000027945 */ /* 0x000fe20003800200 */
[C---:B-1234-:R-:W-:Y:S02]  /*0e90*/  VIADD R11, R15.reuse, 0x2 ;  /* 0x000000020f0b7836 */ /* 0x05efe40000000000 */
[----:B------:R-:W-:Y:S01]  /*0ea0*/  VIADD R9, R15, 0x3 ;  /* 0x000000030f097836 */ /* 0x000fe20000000000 */
[-C--:B------:R-:W-:Y:S02]  /*0eb0*/  ISETP.NE.AND P1, PT, R13, R28.reuse, PT ;  /* 0x0000001c0d00720c */ /* 0x080fe40003f25270 */
[-C--:B------:R-:W-:Y:S02]  /*0ec0*/  ISETP.NE.AND P2, PT, R11, R28.reuse, PT ;  /* 0x0000001c0b00720c */ /* 0x080fe40003f45270 */
[----:B------:R-:W-:-:S03]  /*0ed0*/  ISETP.NE.AND P3, PT, R9, R28, PT ;  /* 0x0000001c0900720c */ /* 0x000fc60003f65270 */
[----:B------:R-:W-:Y:S10]  /*0ee0*/  @!P0 BRA `(.L_x_23) ;  /* 0x0000000000208947 */ /* 0x000ff40003800000 */
[----:B------:R-:W-:Y:S01]  /*0ef0*/  R2UR UR4, R54 ;  /* 0x00000000360472ca */ /* 0x000fe200000e0000 */
[----:B-----5:R-:W-:Y:S01]  /*0f00*/  IMAD.WIDE.U32 R8, R15, 0x8, R4 ;  /* 0x000000080f087825 */ /* 0x020fe200078e0004 */
[----:B------:R-:W-:-:S13]  /*0f10*/  R2UR UR5, R55 ;  /* 0x00000000370572ca */ /* 0x000fda00000e0000 */
[----:B------:R-:W2:Y:S02]  /*0f20*/  LD.E.64 R8, desc[UR4][R8.64] ;  /* 0x0000000408087980 */ /* 0x000ea4000c101b00 */
[----:B--2---:R-:W-:-:S05]  /*0f30*/  IMAD.WIDE R10, R27, 0x8, R8 ;  /* 0x000000081b0a7825 */ /* 0x004fca00078e0208 */
[----:B------:R-:W2:Y:S02]  /*0f40*/  LD.E R13, desc[UR4][R10.64+0x4] ;  /* 0x000004040a0d7980 */ /* 0x000ea4000c101900 */
[----:B--2---:R-:W-:-:S05]  /*0f50*/  LOP3.LUT R13, R13, R0, RZ, 0xfc, !PT ;  /* 0x000000000d0d7212 */ /* 0x004fca00078efcff */
[----:B------:R1:W-:Y:S02]  /*0f60*/  ST.E desc[UR4][R10.64+0x4], R13 ;  /* 0x0000040d0a007985 */ /* 0x0003e4000c101904 */
.L_x_23:
[----:B------:R-:W-:Y:S05]  /*0f70*/  BSYNC.RECONVERGENT B2 ;  /* 0x0000000000027941 */ /* 0x000fea0003800200 */
.L_x_22:
[----:B------:R-:W-:Y:S04]  /*0f80*/  BSSY.RECONVERGENT B2, `(.L_x_24) ;  /* 0x000000a000027945 */ /* 0x000fe80003800200 */
[----:B------:R-:W-:Y:S05]  /*0f90*/  @!P1 BRA `(.L_x_25) ;  /* 0x0000000000209947 */ /* 0x000fea0003800000 */
[----:B------:R-:W-:Y:S01]  /*0fa0*/  R2UR UR4, R54 ;  /* 0x00000000360472ca */ /* 0x000fe200000e0000 */
[----:B-1---5:R-:W-:Y:S01]  /*0fb0*/  IMAD.WIDE.U32 R10, R15, 0x8, R4 ;  /* 0x000000080f0a7825 */ /* 0x022fe200078e0004 */
[----:B------:R-:W-:-:S13]  /*0fc0*/  R2UR UR5, R55 ;  /* 0x00000000370572ca */ /* 0x000fda00000e0000 */
[----:B------:R-:W2:Y:S02]  /*0fd0*/  LD.E.64 R8, desc[UR4][R10.64+0x8] ;  /* 0x000008040a087980 */ /* 0x000ea4000c101b00 */
[----:B--2---:R-:W-:-:S05]  /*0fe0*/  IMAD.WIDE R8, R27, 0x8, R8 ;  /* 0x000000081b087825 */ /* 0x004fca00078e0208 */
[----:B------:R-:W2:Y:S02]  /*0ff0*/  LD.E R13, desc[UR4][R8.64+0x4] ;  /* 0x00000404080d7980 */ /* 0x000ea4000c101900 */
[----:B--2---:R-:W-:-:S05]  /*1000*/  LOP3.LUT R13, R13, R0, RZ, 0xfc, !PT ;  /* 0x000000000d0d7212 */ /* 0x004fca00078efcff */
[----:B------:R2:W-:Y:S02]  /*1010*/  ST.E desc[UR4][R8.64+0x4], R13 ;  /* 0x0000040d08007985 */ /* 0x0005e4000c101904 */
.L_x_25:
[----:B------:R-:W-:Y:S05]  /*1020*/  BSYNC.RECONVERGENT B2 ;  /* 0x0000000000027941 */ /* 0x000fea0003800200 */
.L_x_24:
[----:B------:R-:W-:Y:S04]  /*1030*/  BSSY.RECONVERGENT B2, `(.L_x_26) ;  /* 0x000000a000027945 */ /* 0x000fe80003800200 */
[----:B------:R-:W-:Y:S05]  /*1040*/  @!P2 BRA `(.L_x_27) ;  /* 0x000000000020a947 */ /* 0x000fea0003800000 */
[----:B------:R-:W-:Y:S01]  /*1050*/  R2UR UR4, R54 ;  /* 0x00000000360472ca */ /* 0x000fe200000e0000 */
[----:B-1---5:R-:W-:Y:S01]  /*1060*/  IMAD.WIDE.U32 R10, R15, 0x8, R4 ;  /* 0x000000080f0a7825 */ /* 0x022fe200078e0004 */
[----:B------:R-:W-:-:S13]  /*1070*/  R2UR UR5, R55 ;  /* 0x00000000370572ca */ /* 0x000fda00000e0000 */
[----:B--2---:R-:W2:Y:S02]  /*1080*/  LD.E.64 R8, desc[UR4][R10.64+0x10] ;  /* 0x000010040a087980 */ /* 0x004ea4000c101b00 */
[----:B--2---:R-:W-:-:S05]  /*1090*/  IMAD.WIDE R8, R27, 0x8, R8 ;  /* 0x000000081b087825 */ /* 0x004fca00078e0208 */
[----:B------:R-:W2:Y:S02]  /*10a0*/  LD.E R13, desc[UR4][R8.64+0x4] ;  /* 0x00000404080d7980 */ /* 0x000ea4000c101900 */
[----:B--2---:R-:W-:-:S05]  /*10b0*/  LOP3.LUT R13, R13, R0, RZ, 0xfc, !PT ;  /* 0x000000000d0d7212 */ /* 0x004fca00078efcff */
[----:B------:R3:W-:Y:S02]  /*10c0*/  ST.E desc[UR4][R8.64+0x4], R13 ;  /* 0x0000040d08007985 */ /* 0x0007e4000c101904 */
.L_x_27:
[----:B------:R-:W-:Y:S05]  /*10d0*/  BSYNC.RECONVERGENT B2 ;  /* 0x0000000000027941 */ /* 0x000fea0003800200 */
.L_x_26:
[----:B------:R-:W-:Y:S04]  /*10e0*/  BSSY.RECONVERGENT B2, `(.L_x_28) ;  /* 0x000000a000027945 */ /* 0x000fe80003800200 */
[----:B------:R-:W-:Y:S05]  /*10f0*/  @!P3 BRA `(.L_x_29) ;  /* 0x000000000020b947 */ /* 0x000fea0003800000 */
[----:B------:R-:W-:Y:S01]  /*1100*/  R2UR UR4, R54 ;  /* 0x00000000360472ca */ /* 0x000fe200000e0000 */
[----:B-1---5:R-:W-:Y:S01]  /*1110*/  IMAD.WIDE.U32 R10, R15, 0x8, R4 ;  /* 0x000000080f0a7825 */ /* 0x022fe200078e0004 */
[----:B------:R-:W-:-:S13]  /*1120*/  R2UR UR5, R55 ;  /* 0x00000000370572ca */ /* 0x000fda00000e0000 */
[----:B--23--:R-:W2:Y:S02]  /*1130*/  LD.E.64 R8, desc[UR4][R10.64+0x18] ;  /* 0x000018040a087980 */ /* 0x00cea4000c101b00 */
[----:B--2---:R-:W-:-:S05]  /*1140*/  IMAD.WIDE R8, R27, 0x8, R8 ;  /* 0x000000081b087825 */ /* 0x004fca00078e0208 */
[----:B------:R-:W2:Y:S02]  /*1150*/  LD.E R13, desc[UR4][R8.64+0x4] ;  /* 0x00000404080d7980 */ /* 0x000ea4000c101900 */
[----:B--2---:R-:W-:-:S05]  /*1160*/  LOP3.LUT R13, R13, R0, RZ, 0xfc, !PT ;  /* 0x000000000d0d7212 */ /* 0x004fca00078efcff */
[----:B------:R4:W-:Y:S02]  /*1170*/  ST.E desc[UR4][R8.64+0x4], R13 ;  /* 0x0000040d08007985 */ /* 0x0009e4000c101904 */
.L_x_29:
[----:B------:R-:W-:Y:S05]  /*1180*/  BSYNC.RECONVERGENT B2 ;  /* 0x0000000000027941 */ /* 0x000fea0003800200 */
.L_x_28:
[----:B------:R-:W-:-:S05]  /*1190*/  VIADD R15, R15, 0x4 ;  /* 0x000000040f0f7836 */ /* 0x000fca0000000000 */
[----:B------:R-:W-:-:S13]  /*11a0*/  ISETP.NE.AND P0, PT, R15, R7, PT ;  /* 0x000000070f00720c */ /* 0x000fda0003f05270 */
[----:B------:R-:W-:Y:S05]  /*11b0*/  @P0 BRA `(.L_x_30) ;  /* 0xfffffffc00280947 */ /* 0x000fea000383ffff */
.L_x_13:
[----:B------:R-:W-:Y:S05]  /*11c0*/  BSYNC.RECONVERGENT B0 ;  /* 0x0000000000007941 */ /* 0x000fea0003800200 */
.L_x_12:
[C---:B------:R-:W-:Y:S01]  /*11d0*/  LOP3.LUT P0, R14, R6.reuse, 0x3, RZ, 0xc0, !PT ;  /* 0x00000003060e7812 */ /* 0x040fe2000780c0ff */
[----:B------:R-:W-:Y:S01]  /*11e0*/  BSSY.RECONVERGENT B0, `(.L_x_31) ;  /* 0x0000014000007945 */ /* 0x000fe20003800200 */
[C---:B-1234-:R-:W-:Y:S02]  /*11f0*/  PRMT R8, R6.reuse, 0x9910, RZ ;  /* 0x0000991006087816 */ /* 0x05efe400000000ff */
[----:B------:R-:W-:-:S03]  /*1200*/  ISETP.GE.U32.AND P1, PT, R6, 0x4, PT ;  /* 0x000000040600780c */ /* 0x000fc60003f26070 */
[----:B------:R-:W-:-:S05]  /*1210*/  IMAD.MOV.U32 R6, RZ, RZ, R8 ;  /* 0x000000ffff067224 */ /* 0x000fca00078e0008 */
[----:B------:R-:W-:Y:S01]  /*1220*/  LOP3.LUT R6, R6, 0x3, RZ, 0xc0, !PT ;  /* 0x0000000306067812 */ /* 0x000fe200078ec0ff */
[----:B------:R-:W-:Y:S06]  /*1230*/  @!P0 BRA `(.L_x_32) ;  /* 0x0000000000388947 */ /* 0x000fec0003800000 */
[----:B------:R-:W-:-:S07]  /*1240*/  IMAD.MOV.U32 R13, RZ, RZ, RZ ;  /* 0x000000ffff0d7224 */ /* 0x000fce00078e00ff */
.L_x_33:
[----:B------:R-:W-:-:S13]  /*1250*/  ISETP.NE.AND P0, PT, R7, R28, PT ;  /* 0x0000001c0700720c */ /* 0x000fda0003f05270 */
[----:B------:R-:W-:Y:S01]  /*1260*/  @P0 R2UR UR4, R54 ;  /* 0x00000000360402ca */ /* 0x000fe200000e0000 */
[----:B-----5:R-:W-:Y:S01]  /*1270*/  @P0 IMAD.WIDE.U32 R8, R7, 0x8, R4 ;  /* 0x0000000807080825 */ /* 0x020fe200078e0004 */
[----:B------:R-:W-:-:S13]  /*1280*/  @P0 R2UR UR5, R55 ;  /* 0x00000000370502ca */ /* 0x000fda00000e0000 */
[----:B------:R-:W2:Y:S02]  /*1290*/  @P0 LD.E.64 R8, desc[UR4][R8.64] ;  /* 0x0000000408080980 */ /* 0x000ea4000c101b00 */
[----:B--2---:R-:W-:-:S05]  /*12a0*/  @P0 IMAD.WIDE R10, R27, 0x8, R8 ;  /* 0x000000081b0a0825 */ /* 0x004fca00078e0208 */
[----:B------:R-:W2:Y:S01]  /*12b0*/  @P0 LD.E R15, desc[UR4][R10.64+0x4] ;  /* 0x000004040a0f0980 */ /* 0x000ea2000c101900 */
[----:B------:R-:W-:Y:S02]  /*12c0*/  VIADD R13, R13, 0x1 ;  /* 0x000000010d0d7836 */ /* 0x000fe40000000000 */
[----:B------:R-:W-:Y:S01]  /*12d0*/  VIADD R7, R7, 0x1 ;  /* 0x0000000107077836 */ /* 0x000fe20000000000 */
[----:B--2---:R-:W-:-:S05]  /*12e0*/  @P0 LOP3.LUT R15, R15, R0, RZ, 0xfc, !PT ;  /* 0x000000000f0f0212 */ /* 0x004fca00078efcff */
[----:B------:R1:W-:Y:S01]  /*12f0*/  @P0 ST.E desc[UR4][R10.64+0x4], R15 ;  /* 0x0000040f0a000985 */ /* 0x0003e2000c101904 */
[----:B------:R-:W-:-:S13]  /*1300*/  ISETP.NE.AND P0, PT, R13, R6, PT ;  /* 0x000000060d00720c */ /* 0x000fda0003f05270 */
[----:B-1----:R-:W-:Y:S05]  /*1310*/  @P0 BRA `(.L_x_33) ;  /* 0xfffffffc00cc0947 */ /* 0x002fea000383ffff */
.L_x_32:
[----:B------:R-:W-:Y:S05]  /*1320*/  BSYNC.RECONVERGENT B0 ;  /* 0x0000000000007941 */ /* 0x000fea0003800200 */
.L_x_31:
[----:B------:R-:W-:Y:S01]  /*1330*/  BSSY.RECONVERGENT B0, `(.L_x_34) ;  /* 0x0000038000007945 */ /* 0x000fe20003800200 */
[----:B-----5:R-:W-:-:S04]  /*1340*/  IMAD.WIDE R4, R28, 0x8, R4 ;  /* 0x000000081c047825 */ /* 0x020fc800078e0204 */
[----:B------:R-:W-:Y:S01]  /*1350*/  IMAD.MOV.U32 R7, RZ, RZ, RZ ;  /* 0x000000ffff077224 */ /* 0x000fe200078e00ff */
[----:B------:R-:W-:Y:S06]  /*1360*/  @!P1 BRA `(.L_x_35) ;  /* 0x0000000000d09947 */ /* 0x000fec0003800000 */
[----:B------:R-:W-:Y:S01]  /*1370*/  LOP3.LUT R7, R3, 0x7ffc, RZ, 0xc0, !PT ;  /* 0x00007ffc03077812 */ /* 0x000fe200078ec0ff */
[----:B------:R-:W-:-:S07]  /*1380*/  IMAD.MOV.U32 R3, RZ, RZ, RZ ;  /* 0x000000ffff037224 */ /* 0x000fce00078e00ff */
.L_x_44:
[CC--:B------:R-:W-:Y:S01]  /*1390*/  ISETP.NE.AND P0, PT, R3.reuse, R27.reuse, PT ;  /* 0x0000001b0300720c */ /* 0x0c0fe20003f05270 */
[C---:B-1234-:R-:W-:Y:S01]  /*13a0*/  VIADD R8, R3.reuse, 0x1 ;  /* 0x0000000103087836 */ /* 0x05efe20000000000 */
[----:B------:R-:W-:Y:S01]  /*13b0*/  BSSY.RECONVERGENT B2, `(.L_x_36) ;  /* 0x000000e000027945 */ /* 0x000fe20003800200 */
[C---:B------:R-:W-:Y:S02]  /*13c0*/  VIADD R10, R3.reuse, 0x2 ;  /* 0x00000002030a7836 */ /* 0x040fe40000000000 */
[----:B------:R-:W-:Y:S01]  /*13d0*/  VIADD R12, R3, 0x3 ;  /* 0x00000003030c7836 */ /* 0x000fe20000000000 */
[-C--:B------:R-:W-:Y:S02]  /*13e0*/  ISETP.NE.AND P1, PT, R8, R27.reuse, PT ;  /* 0x0000001b0800720c */ /* 0x080fe40003f25270 */
[-C--:B------:R-:W-:Y:S02]  /*13f0*/  ISETP.NE.AND P2, PT, R10, R27.reuse, PT ;  /* 0x0000001b0a00720c */ /* 0x080fe40003f45270 */
[----:B------:R-:W-:-:S03]  /*1400*/  ISETP.NE.AND P3, PT, R12, R27, PT ;  /* 0x0000001b0c00720c */ /* 0x000fc60003f65270 */
[----:B------:R-:W-:Y:S10]  /*1410*/  @!P0 BRA `(.L_x_37) ;  /* 0x00000000001c8947 */ /* 0x000ff40003800000 */
[----:B------:R-:W-:Y:S02]  /*1420*/  R2UR UR4, R54 ;  /* 0x00000000360472ca */ /* 0x000fe400000e0000 */
[----:B------:R-:W-:-:S13]  /*1430*/  R2UR UR5, R55 ;  /* 0x00000000370572ca */ /* 0x000fda00000e0000 */
[----:B------:R-:W2:Y:S02]  /*1440*/  LD.E.64 R8, desc[UR4][R4.64] ;  /* 0x0000000404087980 */ /* 0x000ea4000c101b00 */
[----:B--2---:R-:W-:-:S05]  /*1450*/  IMAD.WIDE.U32 R8, R3, 0x8, R8 ;  /* 0x0000000803087825 */ /* 0x004fca00078e0008 */
[----:B------:R-:W2:Y:S02]  /*1460*/  LD.E R11, desc[UR4][R8.64+0x4] ;  /* 0x00000404080b7980 */ /* 0x000ea4000c101900 */
[----:B--2---:R-:W-:-:S05]  /*1470*/  LOP3.LUT R11, R11, R0, RZ, 0xfc, !PT ;  /* 0x000000000b0b7212 */ /* 0x004fca00078efcff */
[----:B------:R1:W-:Y:S02]  /*1480*/  ST.E desc[UR4][R8.64+0x4], R11 ;  /* 0x0000040b08007985 */ /* 0x0003e4000c101904 */
.L_x_37:
[----:B------:R-:W-:Y:S05]  /*1490*/  BSYNC.RECONVERGENT B2 ;  /* 0x0000000000027941 */ /* 0x000fea0003800200 */
.L_x_36:
[----:B------:R-:W-:Y:S04]  /*14a0*/  BSSY.RECONVERGENT B2, `(.L_x_38) ;  /* 0x0000009000027945 */ /* 0x000fe80003800200 */
[----:B------:R-:W-:Y:S05]  /*14b0*/  @!P1 BRA `(.L_x_39) ;  /* 0x00000000001c9947 */ /* 0x000fea0003800000 */
[----:B------:R-:W-:Y:S02]  /*14c0*/  R2UR UR4, R54 ;  /* 0x00000000360472ca */ /* 0x000fe400000e0000 */
[----:B------:R-:W-:-:S13]  /*14d0*/  R2UR UR5, R55 ;  /* 0x00000000370572ca */ /* 0x000fda00000e0000 */
[----:B-1----:R-:W2:Y:S02]  /*14e0*/  LD.E.64 R8, desc[UR4][R4.64] ;  /* 0x0000000404087980 */ /* 0x002ea4000c101b00 */
[----:B--2---:R-:W-:-:S05]  /*14f0*/  IMAD.WIDE.U32 R8, R3, 0x8, R8 ;  /* 0x0000000803087825 */ /* 0x004fca00078e0008 */
[----:B------:R-:W2:Y:S02]  /*1500*/  LD.E R11, desc[UR4][R8.64+0xc] ;  /* 0x00000c04080b7980 */ /* 0x000ea4000c101900 */
[----:B--2---:R-:W-:-:S05]  /*1510*/  LOP3.LUT R11, R11, R0, RZ, 0xfc, !PT ;  /* 0x000000000b0b7212 */ /* 0x004fca00078efcff */
[----:B------:R2:W-:Y:S02]  /*1520*/  ST.E desc[UR4][R8.64+0xc], R11 ;  /* 0x00000c0b08007985 */ /* 0x0005e4000c101904 */
.L_x_39:
[----:B------:R-:W-:Y:S05]  /*1530*/  BSYNC.RECONVERGENT B2 ;  /* 0x0000000000027941 */ /* 0x000fea0003800200 */
.L_x_38:
[----:B------:R-:W-:Y:S04]  /*1540*/  BSSY.RECONVERGENT B2, `(.L_x_40) ;  /* 0x0000009000027945 */ /* 0x000fe80003800200 */
[----:B------:R-:W-:Y:S05]  /*1550*/  @!P2 BRA `(.L_x_41) ;  /* 0x00000000001ca947 */ /* 0x000fea0003800000 */
[----:B------:R-:W-:Y:S02]  /*1560*/  R2UR UR4, R54 ;  /* 0x00000000360472ca */ /* 0x000fe400000e0000 */
[----:B------:R-:W-:-:S13]  /*1570*/  R2UR UR5, R55 ;  /* 0x00000000370572ca */ /* 0x000fda00000e0000 */
[----:B-12---:R-:W2:Y:S02]  /*1580*/  LD.E.64 R8, desc[UR4][R4.64] ;  /* 0x0000000404087980 */ /* 0x006ea4000c101b00 */
[----:B--2---:R-:W-:-:S05]  /*1590*/  IMAD.WIDE.U32 R8, R3, 0x8, R8 ;  /* 0x0000000803087825 */ /* 0x004fca00078e0008 */
[----:B------:R-:W2:Y:S02]  /*15a0*/  LD.E R11, desc[UR4][R8.64+0x14] ;  /* 0x00001404080b7980 */ /* 0x000ea4000c101900 */
[----:B--2---:R-:W-:-:S05]  /*15b0*/  LOP3.LUT R11, R11, R0, RZ, 0xfc, !PT ;  /* 0x000000000b0b7212 */ /* 0x004fca00078efcff */
[----:B------:R3:W-:Y:S02]  /*15c0*/  ST.E desc[UR4][R8.64+0x14], R11 ;  /* 0x0000140b08007985 */ /* 0x0007e4000c101904 */
.L_x_41:
[----:B------:R-:W-:Y:S05]  /*15d0*/  BSYNC.RECONVERGENT B2 ;  /* 0x0000000000027941 */ /* 0x000fea0003800200 */
.L_x_40:
[----:B------:R-:W-:Y:S04]  /*15e0*/  BSSY.RECONVERGENT B2, `(.L_x_42) ;  /* 0x0000009000027945 */ /* 0x000fe80003800200 */
[----:B------:R-:W-:Y:S05]  /*15f0*/  @!P3 BRA `(.L_x_43) ;  /* 0x00000000001cb947 */ /* 0x000fea0003800000 */
[----:B------:R-:W-:Y:S02]  /*1600*/  R2UR UR4, R54 ;  /* 0x00000000360472ca */ /* 0x000fe400000e0000 */
[----:B------:R-:W-:-:S13]  /*1610*/  R2UR UR5, R55 ;  /* 0x00000000370572ca */ /* 0x000fda00000e0000 */
[----:B-123--:R-:W2:Y:S02]  /*1620*/  LD.E.64 R8, desc[UR4][R4.64] ;  /* 0x0000000404087980 */ /* 0x00eea4000c101b00 */
[----:B--2---:R-:W-:-:S05]  /*1630*/  IMAD.WIDE.U32 R8, R3, 0x8, R8 ;  /* 0x0000000803087825 */ /* 0x004fca00078e0008 */
[----:B------:R-:W2:Y:S02]  /*1640*/  LD.E R11, desc[UR4][R8.64+0x1c] ;  /* 0x00001c04080b7980 */ /* 0x000ea4000c101900 */
[----:B--2---:R-:W-:-:S05]  /*1650*/  LOP3.LUT R11, R11, R0, RZ, 0xfc, !PT ;  /* 0x000000000b0b7212 */ /* 0x004fca00078efcff */
[----:B------:R4:W-:Y:S02]  /*1660*/  ST.E desc[UR4][R8.64+0x1c], R11 ;  /* 0x00001c0b08007985 */ /* 0x0009e4000c101904 */
.L_x_43:
[----:B------:R-:W-:Y:S05]  /*1670*/  BSYNC.RECONVERGENT B2 ;  /* 0x0000000000027941 */ /* 0x000fea0003800200 */
.L_x_42:
[----:B------:R-:W-:-:S05]  /*1680*/  VIADD R3, R3, 0x4 ;  /* 0x0000000403037836 */ /* 0x000fca0000000000 */
[----:B------:R-:W-:-:S13]  /*1690*/  ISETP.NE.AND P0, PT, R3, R7, PT ;  /* 0x000000070300720c */ /* 0x000fda0003f05270 */
[----:B------:R-:W-:Y:S05]  /*16a0*/  @P0 BRA `(.L_x_44) ;  /* 0xfffffffc00380947 */ /* 0x000fea000383ffff */
.L_x_35:
[----:B------:R-:W-:Y:S05]  /*16b0*/  BSYNC.RECONVERGENT B0 ;  /* 0x0000000000007941 */ /* 0x000fea0003800200 */
.L_x_34:
[----:B------:R-:W-:-:S13]  /*16c0*/  ISETP.NE.AND P0, PT, R14, RZ, PT ;  /* 0x000000ff0e00720c */ /* 0x000fda0003f05270 */
[----:B------:R-:W-:Y:S05]  /*16d0*/  @!P0 BRA `(.L_x_11) ;  /* 0x0000000000348947 */ /* 0x000fea0003800000 */
[----:B------:R-:W-:-:S07]  /*16e0*/  IMAD.MOV.U32 R3, RZ, RZ, RZ ;  /* 0x000000ffff037224 */ /* 0x000fce00078e00ff */
.L_x_45:
[----:B------:R-:W-:-:S13]  /*16f0*/  ISETP.NE.AND P0, PT, R7, R27, PT ;  /* 0x0000001b0700720c */ /* 0x000fda0003f05270 */
[----:B------:R-:W-:Y:S02]  /*1700*/  @P0 R2UR UR4, R54 ;  /* 0x00000000360402ca */ /* 0x000fe400000e0000 */
[----:B------:R-:W-:-:S13]  /*1710*/  @P0 R2UR UR5, R55 ;  /* 0x00000000370502ca */ /* 0x000fda00000e0000 */
[----:B-1234-:R-:W2:Y:S02]  /*1720*/  @P0 LD.E.64 R8, desc[UR4][R4.64] ;  /* 0x0000000404080980 */ /* 0x01eea4000c101b00 */
[----:B--2---:R-:W-:-:S05]  /*1730*/  @P0 IMAD.WIDE.U32 R8, R7, 0x8, R8 ;  /* 0x0000000807080825 */ /* 0x004fca00078e0008 */
[----:B------:R-:W2:Y:S01]  /*1740*/  @P0 LD.E R11, desc[UR4][R8.64+0x4] ;  /* 0x00000404080b0980 */ /* 0x000ea2000c101900 */
[----:B------:R-:W-:Y:S02]  /*1750*/  VIADD R3, R3, 0x1 ;  /* 0x0000000103037836 */ /* 0x000fe40000000000 */
[----:B------:R-:W-:Y:S01]  /*1760*/  VIADD R7, R7, 0x1 ;  /* 0x0000000107077836 */ /* 0x000fe20000000000 */
[----:B--2---:R-:W-:-:S05]  /*1770*/  @P0 LOP3.LUT R11, R11, R0, RZ, 0xfc, !PT ;  /* 0x000000000b0b0212 */ /* 0x004fca00078efcff */
[----:B------:R1:W-:Y:S01]  /*1780*/  @P0 ST.E desc[UR4][R8.64+0x4], R11 ;  /* 0x0000040b08000985 */ /* 0x0003e2000c101904 */
[----:B------:R-:W-:-:S13]  /*1790*/  ISETP.NE.AND P0, PT, R3, R6, PT ;  /* 0x000000060300720c */ /* 0x000fda0003f05270 */
[----:B-1----:R-:W-:Y:S05]  /*17a0*/  @P0 BRA `(.L_x_45) ;  /* 0xfffffffc00d00947 */ /* 0x002fea000383ffff */
.L_x_11:
[----:B------:R-:W-:Y:S05]  /*17b0*/  BSYNC.RECONVERGENT B1 ;  /* 0x0000000000017941 */ /* 0x000fea0003800200 */
.L_x_10:
[----:B------:R-:W-:Y:S02]  /*17c0*/  R2UR UR4, R54 ;  /* 0x00000000360472ca */ /* 0x000fe400000e0000 */
[----:B------:R-:W-:-:S13]  /*17d0*/  R2UR UR5, R55 ;  /* 0x00000000370572ca */ /* 0x000fda00000e0000 */
[----:B------:R-:W5:Y:S01]  /*17e0*/  LD.E.U16 R3, desc[UR4][R44.64+0x8] ;  /* 0x000008042c037980 */ /* 0x000f62000c101500 */
[----:B------:R-:W-:Y:S02]  /*17f0*/  R2UR UR6, R54 ;  /* 0x00000000360672ca */ /* 0x000fe400000e0000 */
[----:B------:R-:W-:Y:S01]  /*1800*/  R2UR UR7, R55 ;  /* 0x00000000370772ca */ /* 0x000fe200000e0000 */
[----:B-----5:R0:W-:-:S12]  /*1810*/  ST.E.U16 desc[UR4][R38.64+0x8], R3 ;  /* 0x0000080326007985 */ /* 0x0201d8000c101504 */
[----:B------:R-:W5:Y:S04]  /*1820*/  LD.E.U8 R5, desc[UR6][R44.64+0x18] ;  /* 0x000018062c057980 */ /* 0x000f68000c101100 */
[----:B-----5:R0:W-:Y:S04]  /*1830*/  ST.E.U8 desc[UR4][R38.64+0x18], R5 ;  /* 0x0000180526007985 */ /* 0x0201e8000c101104 */
[----:B------:R-:W5:Y:S01]  /*1840*/  LD.E.U16 R7, desc[UR6][R44.64+0x8] ;  /* 0x000008062c077980 */ /* 0x000f62000c101500 */
[----:B------:R-:W-:Y:S01]  /*1850*/  BSSY.RECONVERGENT B0, `(.L_x_46) ;  /* 0x000002f000007945 */ /* 0x000fe20003800200 */
[----:B-----5:R-:W-:-:S04]  /*1860*/  PRMT R0, R7, 0x9910, RZ ;  /* 0x0000991007007816 */ /* 0x020fc800000000ff */
[----:B------:R-:W-:-:S13]  /*1870*/  ISETP.GE.AND P0, PT, R0, 0x1, PT ;  /* 0x000000010000780c */ /* 0x000fda0003f06270 */
[----:B0-----:R-:W-:Y:S05]  /*1880*/  @!P0 BRA `(.L_x_47) ;  /* 0x0000000000ac8947 */ /* 0x001fea0003800000 */
[----:B------:R-:W-:-:S07]  /*1890*/  IMAD.MOV.U32 R3, RZ, RZ, RZ ;  /* 0x000000ffff037224 */ /* 0x000fce00078e00ff */
.L_x_52:
[----:B------:R-:W-:Y:S01]  /*18a0*/  PRMT R0, R7, 0x9910, RZ ;  /* 0x0000991007007816 */ /* 0x000fe200000000ff */
[----:B------:R-:W-:Y:S03]  /*18b0*/  BSSY.RECONVERGENT B1, `(.L_x_48) ;  /* 0x0000024000017945 */ /* 0x000fe60003800200 */
[----:B------:R-:W-:-:S13]  /*18c0*/  ISETP.GE.AND P0, PT, R0, 0x1, PT ;  /* 0x000000010000780c */ /* 0x000fda0003f06270 */
[----:B------:R-:W-:Y:S05]  /*18d0*/  @!P0 BRA `(.L_x_49) ;  /* 0x0000000000848947 */ /* 0x000fea0003800000 */
[----:B------:R-:W-:Y:S01]  /*18e0*/  BSSY.RECONVERGENT B2, `(.L_x_50) ;  /* 0x000001f000027945 */ /* 0x000fe20003800200 */
[----:B------:R-:W-:-:S07]  /*18f0*/  IMAD.MOV.U32 R15, RZ, RZ, RZ ;  /* 0x000000ffff0f7224 */ /* 0x000fce00078e00ff */
.L_x_51:
[----:B------:R-:W-:Y:S02]  /*1900*/  R2UR UR4, R54 ;  /* 0x00000000360472ca */ /* 0x000fe400000e0000 */
[----:B------:R-:W-:-:S13]  /*1910*/  R2UR UR5, R55 ;  /* 0x00000000370572ca */ /* 0x000fda00000e0000 */
[----:B------:R-:W5:Y:S01]  /*1920*/  LD.E.64 R4, desc[UR4][R44.64] ;  /* 0x000000042c047980 */ /* 0x000f62000c101b00 */
[----:B------:R-:W-:Y:S02]  /*1930*/  R2UR UR6, R54 ;  /* 0x00000000360672ca */ /* 0x000fe400000e0000 */
[----:B------:R-:W-:-:S13]  /*1940*/  R2UR UR7, R55 ;  /* 0x00000000370772ca */ /* 0x000fda00000e0000 */
[----:B------:R-:W1:Y:S01]  /*1950*/  LD.E.64 R6, desc[UR6][R38.64] ;  /* 0x0000000626067980 */ /* 0x000e62000c101b00 */
[----:B-----5:R-:W-:-:S06]  /*1960*/  IMAD.WIDE.U32 R4, R3, 0x8, R4 ;  /* 0x0000000803047825 */ /* 0x020fcc00078e0004 */
[----:B------:R-:W5:Y:S01]  /*1970*/  LD.E.64 R4, desc[UR4][R4.64] ;  /* 0x0000000404047980 */ /* 0x000f62000c101b00 */
[----:B-1234-:R-:W-:-:S06]  /*1980*/  IMAD.WIDE.U32 R8, R3, 0x8, R6 ;  /* 0x0000000803087825 */ /* 0x01efcc00078e0006 */
[----:B------:R-:W2:Y:S01]  /*1990*/  LD.E.64 R8, desc[UR6][R8.64] ;  /* 0x0000000608087980 */ /* 0x000ea2000c101b00 */
[----:B-----5:R-:W-:-:S06]  /*19a0*/  IMAD.WIDE.U32 R6, R15, 0x8, R4 ;  /* 0x000000080f067825 */ /* 0x020fcc00078e0004 */
[----:B------:R-:W3:Y:S01]  /*19b0*/  LD.E R7, desc[UR4][R6.64+0x4] ;  /* 0x0000040406077980 */ /* 0x000ee2000c101900 */
[----:B--2---:R-:W-:-:S05]  /*19c0*/  IMAD.WIDE.U32 R10, R15, 0x8, R8 ;  /* 0x000000080f0a7825 */ /* 0x004fca00078e0008 */
[----:B---3--:R0:W-:Y:S04]  /*19d0*/  ST.E desc[UR4][R10.64+0x4], R7 ;  /* 0x000004070a007985 */ /* 0x0081e8000c101904 */
        /* <DEDUP_REMOVED lines=16> */
.L_x_50:
[----:B------:R-:W-:-:S07]  /*1ae0*/  PRMT R7, R0, 0x7610, R7 ;  /* 0x0000761000077816 */ /* 0x000fce0000000007 */
.L_x_49:
[----:B------:R-:W-:Y:S05]  /*1af0*/  BSYNC.RECONVERGENT B1 ;  /* 0x0000000000017941 */ /* 0x000fea0003800200 */
.L_x_48:
[----:B------:R-:W-:Y:S01]  /*1b00*/  VIADD R3, R3, 0x1 ;  /* 0x0000000103037836 */ /* 0x000fe20000000000 */
[----:B------:R-:W-:-:S04]  /*1b10*/  PRMT R0, R7, 0x9910, RZ ;  /* 0x0000991007007816 */ /* 0x000fc800000000ff */
[----:B------:R-:W-:-:S13]  /*1b20*/  ISETP.GE.AND P0, PT, R3, R0, PT ;  /* 0x000000000300720c */ /* 0x000fda0003f06270 */
[----:B------:R-:W-:Y:S05]  /*1b30*/  @!P0 BRA `(.L_x_52) ;  /* 0xfffffffc00588947 */ /* 0x000fea000383ffff */
.L_x_47:
[----:B------:R-:W-:Y:S05]  /*1b40*/  BSYNC.RECONVERGENT B0 ;  /* 0x0000000000007941 */ /* 0x000fea0003800200 */
.L_x_46:
[----:B------:R-:W-:Y:S02]  /*1b50*/  R2UR UR4, R54 ;  /* 0x00000000360472ca */ /* 0x000fe400000e0000 */
[----:B------:R-:W-:-:S13]  /*1b60*/  R2UR UR5, R55 ;  /* 0x00000000370572ca */ /* 0x000fda00000e0000 */
[----:B------:R-:W5:Y:S02]  /*1b70*/  LD.E.U8 R0, desc[UR4][R52.64+0x8] ;  /* 0x0000080434007980 */ /* 0x000f64000c101100 */
[----:B-----5:R-:W-:-:S13]  /*1b80*/  ISETP.NE.AND P0, PT, R0, 0x55, PT ;  /* 0x000000550000780c */ /* 0x020fda0003f05270 */
[----:B------:R-:W-:Y:S05]  /*1b90*/  @!P0 BRA `(.L_x_53) ;  /* 0x0000001c00e08947 */ /* 0x000fea0003800000 */
[----:B------:R-:W-:-:S04]  /*1ba0*/  PRMT R0, R7, 0x9910, RZ ;  /* 0x0000991007007816 */ /* 0x000fc800000000ff */
[----:B------:R-:W-:-:S13]  /*1bb0*/  ISETP.GE.AND P0, PT, R0, 0x1, PT ;  /* 0x000000010000780c */ /* 0x000fda0003f06270 */
[----:B------:R-:W-:Y:S05]  /*1bc0*/  @!P0 BRA `(.L_x_9) ;  /* 0x0000003c00c48947 */ /* 0x000fea0003800000 */
[----:B------:R-:W-:Y:S01]  /*1bd0*/  BSSY.RECONVERGENT B9, `(.L_x_54) ;  /* 0x00001f3000097945 */ /* 0x000fe20003800200 */
[----:B------:R-:W-:Y:S02]  /*1be0*/  IMAD.MOV.U32 R37, RZ, RZ, RZ ;  /* 0x000000ffff257224 */ /* 0x000fe400078e00ff */
[----:B------:R-:W-:-:S07]  /*1bf0*/  IMAD.MOV.U32 R31, RZ, RZ, RZ ;  /* 0x000000ffff1f7224 */ /* 0x000fce00078e00ff */
.L_x_118:
[----:B------:R-:W-:Y:S01]  /*1c00*/  ISETP.NE.AND P0, PT, R37, R28, PT ;  /* 0x0000001c2500720c */ /* 0x000fe20003f05270 */
[----:B------:R-:W-:-:S12]  /*1c10*/  BSSY.RECONVERGENT B8, `(.L_x_55) ;  /* 0x00001ea000087945 */ /* 0x000fd80003800200 */
[----:B0-----:R-:W-:Y:S05]  /*1c20*/  @!P0 BRA `(.L_x_56) ;  /* 0x0000001c00a08947 */ /* 0x001fea0003800000 */
[----:B------:R-:W-:Y:S01]  /*1c30*/  BSSY.RECONVERGENT B7, `(.L_x_57) ;  /* 0x0000152000077945 */ /* 0x000fe20003800200 */
[----:B------:R-:W-:Y:S02]  /*1c40*/  IMAD.MOV.U32 R30, RZ, RZ, RZ ;  /* 0x000000ffff1e7224 */ /* 0x000fe400078e00ff */
[----:B------:R-:W-:-:S07]  /*1c50*/  IMAD.MOV.U32 R29, RZ, RZ, RZ ;  /* 0x000000ffff1d7224 */ /* 0x000fce00078e00ff */
.L_x_101:
[----:B------:R-:W-:Y:S02]  /*1c60*/  R2UR UR4, R54 ;  /* 0x00000000360472ca */ /* 0x000fe400000e0000 */
[----:B------:R-:W-:-:S13]  /*1c70*/  R2UR UR5, R55 ;  /* 0x00000000370572ca */ /* 0x000fda00000e0000 */
[----:B-1----:R-:W1:Y:S04]  /*1c80*/  LD.E.S16 R10, desc[UR4][R44.64+0x8] ;  /* 0x000008042c0a7980 */ /* 0x002e68000c101700 */
[----:B0-234-:R-:W5:Y:S01]  /*1c90*/  LD.E.64 R6, desc[UR4][R44.64] ;  /* 0x000000042c067980 */ /* 0x01df62000c101b00 */
[----:B------:R-:W-:Y:S01]  /*1ca0*/  ISETP.GT.AND P0, PT, R28, R37, PT ;  /* 0x000000251c00720c */ /* 0x000fe20003f04270 */
[----:B------:R-:W-:-:S04]  /*1cb0*/  IMAD.MOV.U32 R0, RZ, RZ, R30 ;  /* 0x000000ffff007224 */ /* 0x000fc800078e001e */
[C---:B------:R-:W-:Y:S02]  /*1cc0*/  VIADD R30, R0.reuse, 0x1 ;  /* 0x00000001001e7836 */ /* 0x040fe40000000000 */
[----:B------:R-:W-:Y:S01]  /*1cd0*/  IMAD.WIDE.U32 R4, R0, 0x4, R52 ;  /* 0x0000000400047825 */ /* 0x000fe200078e0034 */
[----:B------:R-:W-:Y:S02]  /*1ce0*/  R2UR UR6, R54 ;  /* 0x00000000360672ca */ /* 0x000fe400000e0000 */
[----:B------:R-:W-:Y:S02]  /*1cf0*/  R2UR UR7, R55 ;  /* 0x00000000370772ca */ /* 0x000fe400000e0000 */
[----:B------:R-:W5:Y:S01]  /*1d00*/  LD.E R25, desc[UR4][R4.64+0x10] ;  /* 0x0000100404197980 */ /* 0x000f62000c101900 */
[----:B------:R-:W-:Y:S01]  /*1d10*/  @P0 IMAD.MOV R0, RZ, RZ, -R0 ;  /* 0x000000ffff000224 */ /* 0x000fe200078e0a00 */
[----:B-1234-:R-:W-:-:S04]  /*1d20*/  IABS R11, R10 ;  /* 0x0000000a000b7213 */ /* 0x01efc80000000000 */
[----:B------:R-:W-:Y:S01]  /*1d30*/  IADD3 R0, PT, PT, R10, R0, R37 ;  /* 0x000000000a007210 */ /* 0x000fe20007ffe025 */
[----:B------:R-:W0:Y:S01]  /*1d40*/  I2F.RP R3, R11 ;  /* 0x0000000b00037306 */ /* 0x000e220000209400 */
[----:B------:R-:W-:Y:S02]  /*1d50*/  IABS R13, R10 ;  /* 0x0000000a000d7213 */ /* 0x000fe40000000000 */
[----:B------:R-:W-:-:S03]  /*1d60*/  ISETP.GE.AND P2, PT, R0, RZ, PT ;  /* 0x000000ff0000720c */ /* 0x000fc60003f46270 */
[----:B------:R-:W-:Y:S02]  /*1d70*/  IMAD.MOV R24, RZ, RZ, -R13 ;  /* 0x000000ffff187224 */ /* 0x000fe400078e0a0d */
[----:B0-----:R-:W0:Y:S02]  /*1d80*/  MUFU.RCP R3, R3 ;  /* 0x0000000300037308 */ /* 0x001e240000001000 */
[----:B0-----:R-:W-:-:S06]  /*1d90*/  VIADD R8, R3, 0xffffffe ;  /* 0x0ffffffe03087836 */ /* 0x001fcc0000000000 */
[----:B------:R0:W1:Y:S02]  /*1da0*/  F2I.FTZ.U32.TRUNC.NTZ R9, R8 ;  /* 0x0000000800097305 */ /* 0x000064000021f000 */
[----:B0-----:R-:W-:Y:S02]  /*1db0*/  IMAD.MOV.U32 R8, RZ, RZ, RZ ;  /* 0x000000ffff087224 */ /* 0x001fe400078e00ff */
[----:B-1----:R-:W-:-:S04]  /*1dc0*/  IMAD.MOV R12, RZ, RZ, -R9 ;  /* 0x000000ffff0c7224 */ /* 0x002fc800078e0a09 */
[----:B------:R-:W-:Y:S01]  /*1dd0*/  IMAD R3, R12, R11, RZ ;  /* 0x0000000b0c037224 */ /* 0x000fe200078e02ff */
[----:B------:R-:W-:-:S03]  /*1de0*/  IABS R12, R0 ;  /* 0x00000000000c7213 */ /* 0x000fc60000000000 */
[----:B------:R-:W-:-:S04]  /*1df0*/  IMAD.HI.U32 R8, R9, R3, R8 ;  /* 0x0000000309087227 */ /* 0x000fc800078e0008 */
[----:B------:R-:W-:-:S04]  /*1e00*/  IMAD.MOV.U32 R3, RZ, RZ, R12 ;  /* 0x000000ffff037224 */ /* 0x000fc800078e000c */
[----:B------:R-:W-:-:S04]  /*1e10*/  IMAD.HI.U32 R8, R8, R3, RZ ;  /* 0x0000000308087227 */ /* 0x000fc800078e00ff */
[----:B------:R-:W-:-:S05]  /*1e20*/  IMAD R24, R8, R24, R3 ;  /* 0x0000001808187224 */ /* 0x000fca00078e0203 */
[----:B------:R-:W-:-:S13]  /*1e30*/  ISETP.GT.U32.AND P0, PT, R11, R24, PT ;  /* 0x000000180b00720c */ /* 0x000fda0003f04070 */
[----:B------:R-:W-:Y:S01]  /*1e40*/  @!P0 IMAD.IADD R24, R24, 0x1, -R11 ;  /* 0x0000000118188824 */ /* 0x000fe200078e0a0b */
[----:B------:R-:W-:-:S04]  /*1e50*/  ISETP.NE.AND P0, PT, R10, RZ, PT ;  /* 0x000000ff0a00720c */ /* 0x000fc80003f05270 */
[----:B------:R-:W-:-:S13]  /*1e60*/  ISETP.GT.U32.AND P1, PT, R11, R24, PT ;  /* 0x000000180b00720c */ /* 0x000fda0003f24070 */
[----:B------:R-:W-:-:S04]  /*1e70*/  @!P1 IMAD.IADD R24, R24, 0x1, -R11 ;  /* 0x0000000118189824 */ /* 0x000fc800078e0a0b */
[----:B------:R-:W-:Y:S01]  /*1e80*/  @!P2 IMAD.MOV R24, RZ, RZ, -R24 ;  /* 0x000000ffff18a224 */ /* 0x000fe200078e0a18 */
[----:B------:R-:W-:-:S05]  /*1e90*/  @!P0 LOP3.LUT R24, RZ, R10, RZ, 0x33, !PT ;  /* 0x0000000aff188212 */ /* 0x000fca00078e33ff */
[----:B-----5:R-:W-:-:S06]  /*1ea0*/  IMAD.WIDE R6, R24, 0x8, R6 ;  /* 0x0000000818067825 */ /* 0x020fcc00078e0206 */
[----:B------:R-:W2:Y:S02]  /*1eb0*/  LD.E.64 R6, desc[UR4][R6.64] ;  /* 0x0000000406067980 */ /* 0x000ea4000c101b00 */
[----:B--2---:R-:W-:-:S05]  /*1ec0*/  IMAD.WIDE R68, R27, 0x8, R6 ;  /* 0x000000081b447825 */ /* 0x004fca00078e0206 */
[----:B------:R-:W2:Y:S01]  /*1ed0*/  LD.E R0, desc[UR6][R68.64] ;  /* 0x0000000644007980 */ /* 0x000ea2000c101900 */
[----:B------:R-:W-:Y:S01]  /*1ee0*/  ISETP.NE.AND P2, PT, R30, 0x3, PT ;  /* 0x000000031e00780c */ /* 0x000fe20003f45270 */
[----:B------:R-:W-:Y:S03]  /*1ef0*/  BSSY.RECONVERGENT B6, `(.L_x_58) ;  /* 0x0000012000067945 */ /* 0x000fe60003800200 */
[----:B------:R-:W-:Y:S02]  /*1f00*/  P2R R36, PR, RZ, 0x4 ;  /* 0x00000004ff247803 */ /* 0x000fe40000000000 */
[C---:B--2---:R-:W-:Y:S02]  /*1f10*/  ISETP.NE.AND P0, PT, R0.reuse, R25, PT ;  /* 0x000000190000720c */ /* 0x044fe40003f05270 */
[----:B------:R-:W-:Y:S01]  /*1f20*/  ISETP.GT.AND P1, PT, R0, -0x1, PT ;  /* 0xffffffff0000780c */ /* 0x000fe20003f24270 */
[----:B------:R-:W-:-:S12]  /*1f30*/  IMAD.MOV.U32 R0, RZ, RZ, 0x1 ;  /* 0x00000001ff007424 */ /* 0x000fd800078e00ff */
[----:B------:R-:W-:Y:S05]  /*1f40*/  @P0 BRA P1, `(.L_x_59) ;  /* 0x0000000000300947 */ /* 0x000fea0000800000 */
        /* <DEDUP_REMOVED lines=11> */
[----:B--2---:R-:W-:-:S07]  /*2000*/  LOP3.LUT R0, R4, R3, RZ, 0xc0, !PT ;  /* 0x0000000304007212 */ /* 0x004fce00078ec0ff */
.L_x_59:
[----:B------:R-:W-:Y:S05]  /*2010*/  BSYNC.RECONVERGENT B6 ;  /* 0x0000000000067941 */ /* 0x000fea0003800200 */
.L_x_58:
[----:B------:R-:W-:Y:S01]  /*2020*/  LOP3.LUT P0, R29, R0, RZ, R29, 0xfa, !PT ;  /* 0x000000ff001d7212 */ /* 0x000fe2000780fa1d */
[----:B------:R-:W-:-:S12]  /*2030*/  BSSY.RECONVERGENT B6, `(.L_x_60) ;  /* 0x000010f000067945 */ /* 0x000fd80003800200 */
[----:B------:R-:W-:Y:S05]  /*2040*/  @P0 BRA `(.L_x_61) ;  /* 0x0000001000340947 */ /* 0x000fea0003800000 */
[C---:B------:R-:W-:Y:S02]  /*2050*/  R2UR UR4, R54.reuse ;  /* 0x00000000360472ca */ /* 0x040fe400000e0000 */
[C---:B------:R-:W-:Y:S02]  /*2060*/  R2UR UR5, R55.reuse ;  /* 0x00000000370572ca */ /* 0x040fe400000e0000 */
[C---:B------:R-:W-:Y:S02]  /*2070*/  R2UR UR8, R54.reuse ;  /* 0x00000000360872ca */ /* 0x040fe400000e0000 */
[C---:B------:R-:W-:Y:S02]  /*2080*/  R2UR UR9, R55.reuse ;  /* 0x00000000370972ca */ /* 0x040fe400000e0000 */
[----:B------:R-:W-:Y:S02]  /*2090*/  R2UR UR6, R54 ;  /* 0x00000000360672ca */ /* 0x000fe400000e0000 */
[----:B------:R-:W-:-:S05]  /*20a0*/  R2UR UR7, R55 ;  /* 0x00000000370772ca */ /* 0x000fca00000e0000 */
[----:B------:R0:W-:Y:S04]  /*20b0*/  ST.E desc[UR4][R68.64], R25 ;  /* 0x0000001944007985 */ /* 0x0001e8000c101904 */
[----:B------:R-:W2:Y:S04]  /*20c0*/  LD.E.U16 R23, desc[UR8][R44.64+0x8] ;  /* 0x000008082c177980 */ /* 0x000ea8000c101500 */
[----:B------:R0:W5:Y:S01]  /*20d0*/  LD.E.64 R62, desc[UR6][R44.64] ;  /* 0x000000062c3e7980 */ /* 0x000162000c101b00 */
[----:B------:R0:W1:Y:S01]  /*20e0*/  I2F.F64 R4, R25 ;  /* 0x0000001900047312 */ /* 0x0000620000201c00 */
[----:B------:R-:W-:Y:S01]  /*20f0*/  MOV R20, 0x2130 ;  /* 0x0000213000147802 */ /* 0x000fe20000000f00 */
[----:B------:R-:W-:Y:S01]  /*2100*/  IMAD.MOV.U32 R21, RZ, RZ, 0x0 ;  /* 0x00000000ff157424 */ /* 0x000fe200078e00ff */
[----:B012---:R-:W-:-:S07]  /*2110*/  PRMT R22, R23, 0x9910, RZ ;  /* 0x0000991017167816 */ /* 0x007fce00000000ff */
[----:B-----5:R-:W-:Y:S05]  /*2120*/  CALL.REL.NOINC `($_Z7computeP4gridP4pathPS0_$__internal_accurate_pow) ;  /* 0x0000003c00187944 */ /* 0x020fea0003c00000 */
[----:B------:R-:W-:Y:S02]  /*2130*/  PRMT R0, R23, 0x9910, RZ ;  /* 0x0000991017007816 */ /* 0x000fe400000000ff */
[----:B------:R-:W-:Y:S02]  /*2140*/  ISETP.NE.AND P1, PT, R25, RZ, PT ;  /* 0x000000ff1900720c */ /* 0x000fe40003f25270 */
[----:B------:R-:W-:Y:S02]  /*2150*/  ISETP.GE.AND P0, PT, R0, 0x1, PT ;  /* 0x000000010000780c */ /* 0x000fe40003f06270 */
[----:B------:R-:W-:Y:S02]  /*2160*/  FSEL R4, R4, RZ, P1 ;  /* 0x000000ff04047208 */ /* 0x000fe40000800000 */
[----:B------:R-:W-:-:S09]  /*2170*/  FSEL R5, R5, 1.875, P1 ;  /* 0x3ff0000005057808 */ /* 0x000fd20000800000 */
[----:B------:R-:W-:Y:S05]  /*2180*/  @!P0 BRA `(.L_x_61) ;  /* 0x0000000c00e48947 */ /* 0x000fea0003800000 */
[----:B------:R-:W-:Y:S01]  /*2190*/  ISETP.GE.U32.AND P0, PT, R23, 0x4, PT ;  /* 0x000000041700780c */ /* 0x000fe20003f06070 */
[----:B------:R0:W1:Y:S01]  /*21a0*/  F2I.F64.TRUNC R0, R4 ;  /* 0x0000000400007311 */ /* 0x000062000030d100 */
[----:B------:R-:W-:Y:S01]  /*21b0*/  BSSY.RECONVERGENT B0, `(.L_x_62) ;  /* 0x000006d000007945 */ /* 0x000fe20003800200 */
[----:B------:R-:W-:-:S10]  /*21c0*/  IMAD.MOV.U32 R9, RZ, RZ, RZ ;  /* 0x000000ffff097224 */ /* 0x000fd400078e00ff */
[----:B0-----:R-:W-:Y:S05]  /*21d0*/  @!P0 BRA `(.L_x_63) ;  /* 0x0000000400a88947 */ /* 0x001fea0003800000 */
[----:B------:R-:W-:Y:S01]  /*21e0*/  ISETP.NE.AND P0, PT, R24, RZ, PT ;  /* 0x000000ff1800720c */ /* 0x000fe20003f05270 */
        /* <DEDUP_REMOVED lines=9> */
[----:B------:R-:W2:Y:S02]  /*2280*/  LD.E.64 R4, desc[UR4][R62.64] ;  /* 0x000000043e047980 */ /* 0x000ea4000c101b00 */
[----:B--2---:R-:W-:-:S05]  /*2290*/  IMAD.WIDE R4, R27, 0x8, R4 ;  /* 0x000000081b047825 */ /* 0x004fca00078e0204 */
[----:B------:R-:W1:Y:S02]  /*22a0*/  LD.E R7, desc[UR4][R4.64+0x4] ;  /* 0x0000040404077980 */ /* 0x000e64000c101900 */
[----:B-1----:R-:W-:-:S05]  /*22b0*/  LOP3.LUT R7, R7, R0, RZ, 0xfc, !PT ;  /* 0x0000000007077212 */ /* 0x002fca00078efcff */
[----:B------:R0:W-:Y:S02]  /*22c0*/  ST.E desc[UR4][R4.64+0x4], R7 ;  /* 0x0000040704007985 */ /* 0x0001e4000c101904 */
.L_x_65:
[----:B------:R-:W-:Y:S05]  /*22d0*/  BSYNC.RECONVERGENT B1 ;  /* 0x0000000000017941 */ /* 0x000fea0003800200 */
.L_x_64:
[----:B------:R-:W-:Y:S04]  /*22e0*/  BSSY.RECONVERGENT B1, `(.L_x_66) ;  /* 0x0000009000017945 */ /* 0x000fe80003800200 */
[----:B------:R-:W-:Y:S05]  /*22f0*/  @!P1 BRA `(.L_x_67) ;  /* 0x00000000001c9947 */ /* 0x000fea0003800000 */
[----:B------:R-:W-:Y:S02]  /*2300*/  R2UR UR4, R54 ;  /* 0x00000000360472ca */ /* 0x000fe400000e0000 */
[----:B------:R-:W-:-:S13]  /*2310*/  R2UR UR5, R55 ;  /* 0x00000000370572ca */ /* 0x000fda00000e0000 */
[----:B0-----:R-:W2:Y:S02]  /*2320*/  LD.E.64 R4, desc[UR4][R62.64+0x8] ;  /* 0x000008043e047980 */ /* 0x001ea4000c101b00 */
[----:B--2---:R-:W-:-:S05]  /*2330*/  IMAD.WIDE R4, R27, 0x8, R4 ;  /* 0x000000081b047825 */ /* 0x004fca00078e0204 */
[----:B------:R-:W1:Y:S02]  /*2340*/  LD.E R7, desc[UR4][R4.64+0x4] ;  /* 0x0000040404077980 */ /* 0x000e64000c101900 */
[----:B-1----:R-:W-:-:S05]  /*2350*/  LOP3.LUT R7, R7, R0, RZ, 0xfc, !PT ;  /* 0x0000000007077212 */ /* 0x002fca00078efcff */
[----:B------:R2:W-:Y:S02]  /*2360*/  ST.E desc[UR4][R4.64+0x4], R7 ;  /* 0x0000040704007985 */ /* 0x0005e4000c101904 */
.L_x_67:
[----:B------:R-:W-:Y:S05]  /*2370*/  BSYNC.RECONVERGENT B1 ;  /* 0x0000000000017941 */ /* 0x000fea0003800200 */
.L_x_66:
[----:B------:R-:W-:Y:S04]  /*2380*/  BSSY.RECONVERGENT B1, `(.L_x_68) ;  /* 0x0000009000017945 */ /* 0x000fe80003800200 */
[----:B------:R-:W-:Y:S05]  /*2390*/  @!P2 BRA `(.L_x_69) ;  /* 0x00000000001ca947 */ /* 0x000fea0003800000 */
[----:B------:R-:W-:Y:S02]  /*23a0*/  R2UR UR4, R54 ;  /* 0x00000000360472ca */ /* 0x000fe400000e0000 */
[----:B------:R-:W-:-:S13]  /*23b0*/  R2UR UR5, R55 ;  /* 0x00000000370572ca */ /* 0x000fda00000e0000 */
[----:B0-2---:R-:W2:Y:S02]  /*23c0*/  LD.E.64 R4, desc[UR4][R62.64+0x10] ;  /* 0x000010043e047980 */ /* 0x005ea4000c101b00 */
[----:B--2---:R-:W-:-:S05]  /*23d0*/  IMAD.WIDE R4, R27, 0x8, R4 ;  /* 0x000000081b047825 */ /* 0x004fca00078e0204 */
[----:B------:R-:W1:Y:S02]  /*23e0*/  LD.E R7, desc[UR4][R4.64+0x4] ;  /* 0x0000040404077980 */ /* 0x000e64000c101900 */
[----:B-1----:R-:W-:-:S05]  /*23f0*/  LOP3.LUT R7, R7, R0, RZ, 0xfc, !PT ;  /* 0x0000000007077212 */ /* 0x002fca00078efcff */
[----:B------:R3:W-:Y:S02]  /*2400*/  ST.E desc[UR4][R4.64+0x4], R7 ;  /* 0x0000040704007985 */ /* 0x0007e4000c101904 */
.L_x_69:
[----:B------:R-:W-:Y:S05]  /*2410*/  BSYNC.RECONVERGENT B1 ;  /* 0x0000000000017941 */ /* 0x000fea0003800200 */
.L_x_68:
[----:B------:R-:W-:Y:S04]  /*2420*/  BSSY.RECONVERGENT B1, `(.L_x_70) ;  /* 0x0000009000017945 */ /* 0x000fe80003800200 */
[----:B------:R-:W-:Y:S05]  /*2430*/  @!P3 BRA `(.L_x_71) ;  /* 0x00000000001cb947 */ /* 0x000fea0003800000 */
[----:B------:R-:W-:Y:S02]  /*2440*/  R2UR UR4, R54 ;  /* 0x00000000360472ca */ /* 0x000fe400000e0000 */
[----:B------:R-:W-:-:S13]  /*2450*/  R2UR UR5, R55 ;  /* 0x00000000370572ca */ /* 0x000fda00000e0000 */
[----:B0-23--:R-:W2:Y:S02]  /*2460*/  LD.E.64 R4, desc[UR4][R62.64+0x18] ;  /* 0x000018043e047980 */ /* 0x00dea4000c101b00 */
[----:B--2---:R-:W-:-:S05]  /*2470*/  IMAD.WIDE R4, R27, 0x8, R4 ;  /* 0x000000081b047825 */ /* 0x004fca00078e0204 */
[----:B------:R-:W1:Y:S02]  /*2480*/  LD.E R7, desc[UR4][R4.64+0x4] ;  /* 0x0000040404077980 */ /* 0x000e64000c101900 */
[----:B-1----:R-:W-:-:S05]  /*2490*/  LOP3.LUT R7, R7, R0, RZ, 0xfc, !PT ;  /* 0x0000000007077212 */ /* 0x002fca00078efcff */
[----:B------:R4:W-:Y:S02]  /*24a0*/  ST.E desc[UR4][R4.64+0x4], R7 ;  /* 0x0000040704007985 */ /* 0x0009e4000c101904 */
.L_x_71:
[----:B------:R-:W-:Y:S05]  /*24b0*/  BSYNC.RECONVERGENT B1 ;  /* 0x0000000000017941 */ /* 0x000fea0003800200 */
.L_x_70:
[----:B------:R-:W-:Y:S01]  /*24c0*/  IMAD.MOV.U32 R9, RZ, RZ, R3 ;  /* 0x000000ffff097224 */ /* 0x000fe200078e0003 */
[----:B------:R-:W-:Y:S06]  /*24d0*/  @!P4 BRA `(.L_x_63) ;  /* 0x0000000000e8c947 */ /* 0x000fec0003800000 */
[----:B------:R-:W-:Y:S01]  /*24e0*/  BSSY.RECONVERGENT B1, `(.L_x_72) ;  /* 0x0000038000017945 */ /* 0x000fe20003800200 */
[----:B0-234-:R-:W-:-:S07]  /*24f0*/  IMAD.MOV.U32 R5, RZ, RZ, 0x4 ;  /* 0x00000004ff057424 */ /* 0x01dfce00078e00ff */
.L_x_81:
[CC--:B------:R-:W-:Y:S01]  /*2500*/  ISETP.NE.AND P0, PT, R5.reuse, R24.reuse, PT ;  /* 0x000000180500720c */ /* 0x0c0fe20003f05270 */
[C---:B0-234-:R-:W-:Y:S01]  /*2510*/  VIADD R11, R5.reuse, 0x1 ;  /* 0x00000001050b7836 */ /* 0x05dfe20000000000 */
[----:B------:R-:W-:Y:S01]  /*2520*/  BSSY.RECONVERGENT B2, `(.L_x_73) ;  /* 0x000000f000027945 */ /* 0x000fe20003800200 */
[C---:B------:R-:W-:Y:S02]  /*2530*/  VIADD R9, R5.reuse, 0x2 ;  /* 0x0000000205097836 */ /* 0x040fe40000000000 */
[----:B------:R-:W-:Y:S01]  /*2540*/  VIADD R7, R5, 0x3 ;  /* 0x0000000305077836 */ /* 0x000fe20000000000 */
[-C--:B------:R-:W-:Y:S02]  /*2550*/  ISETP.NE.AND P1, PT, R11, R24.reuse, PT ;  /* 0x000000180b00720c */ /* 0x080fe40003f25270 */
[-C--:B------:R-:W-:Y:S02]  /*2560*/  ISETP.NE.AND P2, PT, R9, R24.reuse, PT ;  /* 0x000000180900720c */ /* 0x080fe40003f45270 */
[----:B------:R-:W-:-:S03]  /*2570*/  ISETP.NE.AND P3, PT, R7, R24, PT ;  /* 0x000000180700720c */ /* 0x000fc60003f65270 */
[----:B------:R-:W-:Y:S10]  /*2580*/  @!P0 BRA `(.L_x_74) ;  /* 0x0000000000208947 */ /* 0x000ff40003800000 */
[----:B------:R-:W-:Y:S01]  /*2590*/  R2UR UR4, R54 ;  /* 0x00000000360472ca */ /* 0x000fe200000e0000 */
[----:B------:R-:W-:Y:S01]  /*25a0*/  IMAD.WIDE.U32 R6, R5, 0x8, R62 ;  /* 0x0000000805067825 */ /* 0x000fe200078e003e */
[----:B------:R-:W-:-:S13]  /*25b0*/  R2UR UR5, R55 ;  /* 0x00000000370572ca */ /* 0x000fda00000e0000 */
[----:B------:R-:W2:Y:S02]  /*25c0*/  LD.E.64 R6, desc[UR4][R6.64] ;  /* 0x0000000406067980 */ /* 0x000ea4000c101b00 */
[----:B--2---:R-:W-:-:S05]  /*25d0*/  IMAD.WIDE R8, R27, 0x8, R6 ;  /* 0x000000081b087825 */ /* 0x004fca00078e0206 */
[----:B------:R-:W1:Y:S02]  /*25e0*/  LD.E R11, desc[UR4][R8.64+0x4] ;  /* 0x00000404080b7980 */ /* 0x000e64000c101900 */
[----:B-1----:R-:W-:-:S05]  /*25f0*/  LOP3.LUT R11, R11, R0, RZ, 0xfc, !PT ;  /* 0x000000000b0b7212 */ /* 0x002fca00078efcff */
[----:B------:R0:W-:Y:S02]  /*2600*/  ST.E desc[UR4][R8.64+0x4], R11 ;  /* 0x0000040b08007985 */ /* 0x0001e4000c101904 */
.L_x_74:
[----:B------:R-:W-:Y:S05]  /*2610*/  BSYNC.RECONVERGENT B2 ;  /* 0x0000000000027941 */ /* 0x000fea0003800200 */
.L_x_73:
[----:B------:R-:W-:Y:S04]  /*2620*/  BSSY.RECONVERGENT B2, `(.L_x_75) ;  /* 0x000000a000027945 */ /* 0x000fe80003800200 */
[----:B------:R-:W-:Y:S05]  /*2630*/  @!P1 BRA `(.L_x_76) ;  /* 0x0000000000209947 */ /* 0x000fea0003800000 */
[----:B------:R-:W-:Y:S01]  /*2640*/  R2UR UR4, R54 ;  /* 0x00000000360472ca */ /* 0x000fe200000e0000 */
[----:B0-----:R-:W-:Y:S01]  /*2650*/  IMAD.WIDE.U32 R8, R5, 0x8, R62 ;  /* 0x0000000805087825 */ /* 0x001fe200078e003e */
[----:B------:R-:W-:-:S13]  /*2660*/  R2UR UR5, R55 ;  /* 0x00000000370572ca */ /* 0x000fda00000e0000 */
[----:B------:R-:W2:Y:S02]  /*2670*/  LD.E.64 R6, desc[UR4][R8.64+0x8] ;  /* 0x0000080408067980 */ /* 0x000ea4000c101b00 */
[----:B--2---:R-:W-:-:S05]  /*2680*/  IMAD.WIDE R6, R27, 0x8, R6 ;  /* 0x000000081b067825 */ /* 0x004fca00078e0206 */
[----:B------:R-:W1:Y:S02]  /*2690*/  LD.E R11, desc[UR4][R6.64+0x4] ;  /* 0x00000404060b7980 */ /* 0x000e64000c101900 */
[----:B-1----:R-:W-:-:S05]  /*26a0*/  LOP3.LUT R11, R11, R0, RZ, 0xfc, !PT ;  /* 0x000000000b0b7212 */ /* 0x002fca00078efcff */
[----:B------:R2:W-:Y:S02]  /*26b0*/  ST.E desc[UR4][R6.64+0x4], R11 ;  /* 0x0000040b06007985 */ /* 0x0005e4000c101904 */
.L_x_76:
[----:B------:R-:W-:Y:S05]  /*26c0*/  BSYNC.RECONVERGENT B2 ;  /* 0x0000000000027941 */ /* 0x000fea0003800200 */
.L_x_75:
[----:B------:R-:W-:Y:S04]  /*26d0*/  BSSY.RECONVERGENT B2, `(.L_x_77) ;  /* 0x000000a000027945 */ /* 0x000fe80003800200 */
[----:B------:R-:W-:Y:S05]  /*26e0*/  @!P2 BRA `(.L_x_78) ;  /* 0x000000000020a947 */ /* 0x000fea0003800000 */
[----:B------:R-:W-:Y:S01]  /*26f0*/  R2UR UR4, R54 ;  /* 0x00000000360472ca */ /* 0x000fe200000e0000 */
[----:B0-----:R-:W-:Y:S01]  /*2700*/  IMAD.WIDE.U32 R8, R5, 0x8, R62 ;  /* 0x0000000805087825 */ /* 0x001fe200078e003e */
[----:B------:R-:W-:-:S13]  /*2710*/  R2UR UR5, R55 ;  /* 0x00000000370572ca */ /* 0x000fda00000e0000 */
[----:B--2---:R-:W2:Y:S02]  /*2720*/  LD.E.64 R6, desc[UR4][R8.64+0x10] ;  /* 0x0000100408067980 */ /* 0x004ea4000c101b00 */
[----:B--2---:R-:W-:-:S05]  /*2730*/  IMAD.WIDE R6, R27, 0x8, R6 ;  /* 0x000000081b067825 */ /* 0x004fca00078e0206 */
[----:B------:R-:W1:Y:S02]  /*2740*/  LD.E R11, desc[UR4][R6.64+0x4] ;  /* 0x00000404060b7980 */ /* 0x000e64000c101900 */
[----:B-1----:R-:W-:-:S05]  /*2750*/  LOP3.LUT R11, R11, R0, RZ, 0xfc, !PT ;  /* 0x000000000b0b7212 */ /* 0x002fca00078efcff */
[----:B------:R3:W-:Y:S02]  /*2760*/  ST.E desc[UR4][R6.64+0x4], R11 ;  /* 0x0000040b06007985 */ /* 0x0007e4000c101904 */
.L_x_78:
[----:B------:R-:W-:Y:S05]  /*2770*/  BSYNC.RECONVERGENT B2 ;  /* 0x0000000000027941 */ /* 0x000fea0003800200 */
.L_x_77:
[----:B------:R-:W-:Y:S04]  /*2780*/  BSSY.RECONVERGENT B2, `(.L_x_79) ;  /* 0x000000a000027945 */ /* 0x000fe80003800200 */
[----:B------:R-:W-:Y:S05]  /*2790*/  @!P3 BRA `(.L_x_80) ;  /* 0x000000000020b947 */ /* 0x000fea0003800000 */
[----:B------:R-:W-:Y:S01]  /*27a0*/  R2UR UR4, R54 ;  /* 0x00000000360472ca */ /* 0x000fe200000e0000 */
[----:B0-----:R-:W-:Y:S01]  /*27b0*/  IMAD.WIDE.U32 R8, R5, 0x8, R62 ;  /* 0x0000000805087825 */ /* 0x001fe200078e003e */
[----:B------:R-:W-:-:S13]  /*27c0*/  R2UR UR5, R55 ;  /* 0x00000000370572ca */ /* 0x000fda00000e0000 */
[----:B--23--:R-:W2:Y:S02]  /*27d0*/  LD.E.64 R6, desc[UR4][R8.64+0x18] ;  /* 0x0000180408067980 */ /* 0x00cea4000c101b00 */
[----:B--2---:R-:W-:-:S05]  /*27e0*/  IMAD.WIDE R6, R27, 0x8, R6 ;  /* 0x000000081b067825 */ /* 0x004fca00078e0206 */
[----:B------:R-:W1:Y:S02]  /*27f0*/  LD.E R11, desc[UR4][R6.64+0x4] ;  /* 0x00000404060b7980 */ /* 0x000e64000c101900 */
[----:B-1----:R-:W-:-:S05]  /*2800*/  LOP3.LUT R11, R11, R0, RZ, 0xfc, !PT ;  /* 0x000000000b0b7212 */ /* 0x002fca00078efcff */
[----:B------:R4:W-:Y:S02]  /*2810*/  ST.E desc[UR4][R6.64+0x4], R11 ;  /* 0x0000040b06007985 */ /* 0x0009e4000c101904 */
.L_x_80:
[----:B------:R-:W-:Y:S05]  /*2820*/  BSYNC.RECONVERGENT B2 ;  /* 0x0000000000027941 */ /* 0x000fea0003800200 */
.L_x_79:
[----:B------:R-:W-:-:S05]  /*2830*/  VIADD R5, R5, 0x4 ;  /* 0x0000000405057836 */ /* 0x000fca0000000000 */
[----:B------:R-:W-:-:S13]  /*2840*/  ISETP.NE.AND P0, PT, R5, R3, PT ;  /* 0x000000030500720c */ /* 0x000fda0003f05270 */
[----:B------:R-:W-:Y:S05]  /*2850*/  @P0 BRA `(.L_x_81) ;  /* 0xfffffffc00280947 */ /* 0x000fea000383ffff */
[----:B------:R-:W-:Y:S05]  /*2860*/  BSYNC.RECONVERGENT B1 ;  /* 0x0000000000017941 */ /* 0x000fea0003800200 */
.L_x_72:
[----:B0-----:R-:W-:-:S07]  /*2870*/  IMAD.MOV.U32 R9, RZ, RZ, R3 ;  /* 0x000000ffff097224 */ /* 0x001fce00078e0003 */
.L_x_63:
[----:B------:R-:W-:Y:S05]  /*2880*/  BSYNC.RECONVERGENT B0 ;  /* 0x0000000000007941 */ /* 0x000fea0003800200 */
.L_x_62:
[----:B------:R-:W-:Y:S01]  /*2890*/  LOP3.LUT P0, R3, R23, 0x3, RZ, 0xc0, !PT ;  /* 0x0000000317037812 */ /* 0x000fe2000780c0ff */
[----:B------:R-:W-:-:S12]  /*28a0*/  BSSY.RECONVERGENT B0, `(.L_x_82) ;  /* 0x0000027000007945 */ /* 0x000fd80003800200 */
[----:B------:R-:W-:Y:S05]  /*28b0*/  @!P0 BRA `(.L_x_83) ;  /* 0x0000000000948947 */ /* 0x000fea0003800000 */
[----:B------:R-:W-:Y:S01]  /*28c0*/  ISETP.NE.AND P0, PT, R9, R24, PT ;  /* 0x000000180900720c */ /* 0x000fe20003f05270 */
[----:B------:R-:W-:Y:S01]  /*28d0*/  BSSY.RECONVERGENT B1, `(.L_x_84) ;  /* 0x000000b000017945 */ /* 0x000fe20003800200 */
[----:B------:R-:W-:-:S11]  /*28e0*/  ISETP.NE.AND P1, PT, R3, 0x1, PT ;  /* 0x000000010300780c */ /* 0x000fd60003f25270 */
[----:B------:R-:W-:Y:S05]  /*28f0*/  @!P0 BRA `(.L_x_85) ;  /* 0x0000000000208947 */ /* 0x000fea0003800000 */
[----:B------:R-:W-:Y:S01]  /*2900*/  R2UR UR4, R54 ;  /* 0x00000000360472ca */ /* 0x000fe200000e0000 */
[----:B0-234-:R-:W-:Y:S01]  /*2910*/  IMAD.WIDE.U32 R4, R9, 0x8, R62 ;  /* 0x0000000809047825 */ /* 0x01dfe200078e003e */
[----:B------:R-:W-:-:S13]  /*2920*/  R2UR UR5, R55 ;  /* 0x00000000370572ca */ /* 0x000fda00000e0000 */
[----:B------:R-:W2:Y:S02]  /*2930*/  LD.E.64 R4, desc[UR4][R4.64] ;  /* 0x0000000404047980 */ /* 0x000ea4000c101b00 */
[----:B--2---:R-:W-:-:S05]  /*2940*/  IMAD.WIDE R6, R27, 0x8, R4 ;  /* 0x000000081b067825 */ /* 0x004fca00078e0204 */
[----:B------:R-:W1:Y:S02]  /*2950*/  LD.E R11, desc[UR4][R6.64+0x4] ;  /* 0x00000404060b7980 */ /* 0x000e64000c101900 */
[----:B-1----:R-:W-:-:S05]  /*2960*/  LOP3.LUT R11, R11, R0, RZ, 0xfc, !PT ;  /* 0x000000000b0b7212 */ /* 0x002fca00078efcff */
[----:B------:R0:W-:Y:S02]  /*2970*/  ST.E desc[UR4][R6.64+0x4], R11 ;  /* 0x0000040b06007985 */ /* 0x0001e4000c101904 */
.L_x_85:
[----:B------:R-:W-:Y:S05]  /*2980*/  BSYNC.RECONVERGENT B1 ;  /* 0x0000000000017941 */ /* 0x000fea0003800200 */
.L_x_84:
[----:B------:R-:W-:Y:S05]  /*2990*/  @!P1 BRA `(.L_x_83) ;  /* 0x00000000005c9947 */ /* 0x000fea0003800000 */
[----:B0-234-:R-:W-:-:S05]  /*29a0*/  VIADD R5, R9, 0x1 ;  /* 0x0000000109057836 */ /* 0x01dfca0000000000 */
[----:B------:R-:W-:-:S13]  /*29b0*/  ISETP.NE.AND P1, PT, R5, R24, PT ;  /* 0x000000180500720c */ /* 0x000fda0003f25270 */
[----:B------:R-:W-:Y:S01]  /*29c0*/  @P1 R2UR UR4, R54 ;  /* 0x00000000360412ca */ /* 0x000fe200000e0000 */
[----:B------:R-:W-:Y:S01]  /*29d0*/  @P1 IMAD.WIDE.U32 R6, R9, 0x8, R62 ;  /* 0x0000000809061825 */ /* 0x000fe200078e003e */
[----:B------:R-:W-:-:S13]  /*29e0*/  @P1 R2UR UR5, R55 ;  /* 0x00000000370512ca */ /* 0x000fda00000e0000 */
[----:B------:R-:W2:Y:S01]  /*29f0*/  @P1 LD.E.64 R4, desc[UR4][R6.64+0x8] ;  /* 0x0000080406041980 */ /* 0x000ea2000c101b00 */
[----:B------:R-:W-:-:S05]  /*2a00*/  VIADD R13, R9, 0x2 ;  /* 0x00000002090d7836 */ /* 0x000fca0000000000 */
[----:B------:R-:W-:-:S04]  /*2a10*/  ISETP.NE.AND P0, PT, R13, R24, PT ;  /* 0x000000180d00720c */ /* 0x000fc80003f05270 */
[----:B------:R-:W-:Y:S01]  /*2a20*/  ISETP.EQ.OR P0, PT, R3, 0x2, !P0 ;  /* 0x000000020300780c */ /* 0x000fe20004702670 */
[----:B--2---:R-:W-:-:S05]  /*2a30*/  @P1 IMAD.WIDE R4, R27, 0x8, R4 ;  /* 0x000000081b041825 */ /* 0x004fca00078e0204 */
[----:B------:R-:W1:Y:S07]  /*2a40*/  @P1 LD.E R11, desc[UR4][R4.64+0x4] ;  /* 0x00000404040b1980 */ /* 0x000e6e000c101900 */
[----:B------:R-:W-:Y:S01]  /*2a50*/  @!P0 R2UR UR6, R54 ;  /* 0x00000000360682ca */ /* 0x000fe200000e0000 */
[----:B------:R-:W-:Y:S01]  /*2a60*/  @!P0 IMAD.WIDE.U32 R8, R9, 0x8, R62 ;  /* 0x0000000809088825 */ /* 0x000fe200078e003e */
[----:B------:R-:W-:Y:S02]  /*2a70*/  @!P0 R2UR UR7, R55 ;  /* 0x00000000370782ca */ /* 0x000fe400000e0000 */
[----:B-1----:R-:W-:-:S05]  /*2a80*/  @P1 LOP3.LUT R11, R11, R0, RZ, 0xfc, !PT ;  /* 0x000000000b0b1212 */ /* 0x002fca00078efcff */
[----:B------:R0:W-:Y:S06]  /*2a90*/  @P1 ST.E desc[UR4][R4.64+0x4], R11 ;  /* 0x0000040b04001985 */ /* 0x0001ec000c101904 */
[----:B------:R-:W2:Y:S01]  /*2aa0*/  @!P0 LD.E.64 R6, desc[UR6][R8.64+0x10] ;  /* 0x0000100608068980 */ /* 0x000ea2000c101b00 */
[----:B------:R-:W-:Y:S02]  /*2ab0*/  @!P0 R2UR UR4, R54 ;  /* 0x00000000360482ca */ /* 0x000fe400000e0000 */
[----:B------:R-:W-:Y:S01]  /*2ac0*/  @!P0 R2UR UR5, R55 ;  /* 0x00000000370582ca */ /* 0x000fe200000e0000 */
[----:B--2---:R-:W-:-:S12]  /*2ad0*/  @!P0 IMAD.WIDE R6, R27, 0x8, R6 ;  /* 0x000000081b068825 */ /* 0x004fd800078e0206 */
[----:B------:R-:W2:Y:S02]  /*2ae0*/  @!P0 LD.E R13, desc[UR4][R6.64+0x4] ;  /* 0x00000404060d8980 */ /* 0x000ea4000c101900 */
[----:B--2---:R-:W-:-:S05]  /*2af0*/  @!P0 LOP3.LUT R13, R13, R0, RZ, 0xfc, !PT ;  /* 0x000000000d0d8212 */ /* 0x004fca00078efcff */
[----:B------:R0:W-:Y:S02]  /*2b00*/  @!P0 ST.E desc[UR4][R6.64+0x4], R13 ;  /* 0x0000040d06008985 */ /* 0x0001e4000c101904 */
.L_x_83:
[----:B------:R-:W-:Y:S05]  /*2b10*/  BSYNC.RECONVERGENT B0 ;  /* 0x0000000000007941 */ /* 0x000fea0003800200 */
.L_x_82:
[----:B------:R-:W-:Y:S01]  /*2b20*/  ISETP.GE.U32.AND P0, PT, R23, 0x4, PT ;  /* 0x000000041700780c */ /* 0x000fe20003f06070 */
[----:B------:R-:W-:Y:S01]  /*2b30*/  BSSY.RECONVERGENT B0, `(.L_x_86) ;  /* 0x0000038000007945 */ /* 0x000fe20003800200 */
[----:B------:R-:W-:-:S04]  /*2b40*/  IMAD.WIDE R62, R24, 0x8, R62 ;  /* 0x00000008183e7825 */ /* 0x000fc800078e023e */
[----:B0-234-:R-:W-:-:S07]  /*2b50*/  IMAD.MOV.U32 R4, RZ, RZ, RZ ;  /* 0x000000ffff047224 */ /* 0x01dfce00078e00ff */
[----:B------:R-:W-:Y:S05]  /*2b60*/  @!P0 BRA `(.L_x_87) ;  /* 0x0000000000d08947 */ /* 0x000fea0003800000 */
[----:B------:R-:W-:Y:S01]  /*2b70*/  LOP3.LUT R4, R22, 0x7ffc, RZ, 0xc0, !PT ;  /* 0x00007ffc16047812 */ /* 0x000fe200078ec0ff */
[----:B------:R-:W-:-:S07]  /*2b80*/  IMAD.MOV.U32 R5, RZ, RZ, RZ ;  /* 0x000000ffff057224 */ /* 0x000fce00078e00ff */
.L_x_96:
        /* <DEDUP_REMOVED lines=13> */
[----:B------:R-:W1:Y:S02]  /*2c60*/  LD.E R9, desc[UR4][R6.64+0x4] ;  /* 0x0000040406097980 */ /* 0x000e64000c101900 */
[----:B-1----:R-:W-:-:S05]  /*2c70*/  LOP3.LUT R9, R9, R0, RZ, 0xfc, !PT ;  /* 0x0000000009097212 */ /* 0x002fca00078efcff */
[----:B------:R0:W-:Y:S02]  /*2c80*/  ST.E desc[UR4][R6.64+0x4], R9 ;  /* 0x0000040906007985 */ /* 0x0001e4000c101904 */
.L_x_89:
[----:B------:R-:W-:Y:S05]  /*2c90*/  BSYNC.RECONVERGENT B1 ;  /* 0x0000000000017941 */ /* 0x000fea0003800200 */
.L_x_88:
[----:B------:R-:W-:Y:S04]  /*2ca0*/  BSSY.RECONVERGENT B1, `(.L_x_90) ;  /* 0x0000009000017945 */ /* 0x000fe80003800200 */
[----:B------:R-:W-:Y:S05]  /*2cb0*/  @!P1 BRA `(.L_x_91) ;  /* 0x00000000001c9947 */ /* 0x000fea0003800000 */
[----:B------:R-:W-:Y:S02]  /*2cc0*/  R2UR UR4, R54 ;  /* 0x00000000360472ca */ /* 0x000fe400000e0000 */
[----:B------:R-:W-:-:S13]  /*2cd0*/  R2UR UR5, R55 ;  /* 0x00000000370572ca */ /* 0x000fda00000e0000 */
[----:B0-----:R-:W2:Y:S02]  /*2ce0*/  LD.E.64 R6, desc[UR4][R62.64] ;  /* 0x000000043e067980 */ /* 0x001ea4000c101b00 */
[----:B--2---:R-:W-:-:S05]  /*2cf0*/  IMAD.WIDE.U32 R6, R5, 0x8, R6 ;  /* 0x0000000805067825 */ /* 0x004fca00078e0006 */
[----:B------:R-:W1:Y:S02]  /*2d00*/  LD.E R9, desc[UR4][R6.64+0xc] ;  /* 0x00000c0406097980 */ /* 0x000e64000c101900 */
[----:B-1----:R-:W-:-:S05]  /*2d10*/  LOP3.LUT R9, R9, R0, RZ, 0xfc, !PT ;  /* 0x0000000009097212 */ /* 0x002fca00078efcff */
[----:B------:R2:W-:Y:S02]  /*2d20*/  ST.E desc[UR4][R6.64+0xc], R9 ;  /* 0x00000c0906007985 */ /* 0x0005e4000c101904 */
.L_x_91:
[----:B------:R-:W-:Y:S05]  /*2d30*/  BSYNC.RECONVERGENT B1 ;  /* 0x0000000000017941 */ /* 0x000fea0003800200 */
.L_x_90:
[----:B------:R-:W-:Y:S04]  /*2d40*/  BSSY.RECONVERGENT B1, `(.L_x_92) ;  /* 0x0000009000017945 */ /* 0x000fe80003800200 */
[----:B------:R-:W-:Y:S05]  /*2d50*/  @!P2 BRA `(.L_x_93) ;  /* 0x00000000001ca947 */ /* 0x000fea0003800000 */
[----:B------:R-:W-:Y:S02]  /*2d60*/  R2UR UR4, R54 ;  /* 0x00000000360472ca */ /* 0x000fe400000e0000 */
[----:B------:R-:W-:-:S13]  /*2d70*/  R2UR UR5, R55 ;  /* 0x00000000370572ca */ /* 0x000fda00000e0000 */
[----:B0-2---:R-:W2:Y:S02]  /*2d80*/  LD.E.64 R6, desc[UR4][R62.64] ;  /* 0x000000043e067980 */ /* 0x005ea4000c101b00 */
[----:B--2---:R-:W-:-:S05]  /*2d90*/  IMAD.WIDE.U32 R6, R5, 0x8, R6 ;  /* 0x0000000805067825 */ /* 0x004fca00078e0006 */
[----:B------:R-:W1:Y:S02]  /*2da0*/  LD.E R9, desc[UR4][R6.64+0x14] ;  /* 0x0000140406097980 */ /* 0x000e64000c101900 */
[----:B-1----:R-:W-:-:S05]  /*2db0*/  LOP3.LUT R9, R9, R0, RZ, 0xfc, !PT ;  /* 0x0000000009097212 */ /* 0x002fca00078efcff */
[----:B------:R3:W-:Y:S02]  /*2dc0*/  ST.E desc[UR4][R6.64+0x14], R9 ;  /* 0x0000140906007985 */ /* 0x0007e4000c101904 */
.L_x_93:
[----:B------:R-:W-:Y:S05]  /*2dd0*/  BSYNC.RECONVERGENT B1 ;  /* 0x0000000000017941 */ /* 0x000fea0003800200 */
.L_x_92:
[----:B------:R-:W-:Y:S04]  /*2de0*/  BSSY.RECONVERGENT B1, `(.L_x_94) ;  /* 0x0000009000017945 */ /* 0x000fe80003800200 */
[----:B------:R-:W-:Y:S05]  /*2df0*/  @!P3 BRA `(.L_x_95) ;  /* 0x00000000001cb947 */ /* 0x000fea0003800000 */
[----:B------:R-:W-:Y:S02]  /*2e00*/  R2UR UR4, R54 ;  /* 0x00000000360472ca */ /* 0x000fe400000e0000 */
[----:B------:R-:W-:-:S13]  /*2e10*/  R2UR UR5, R55 ;  /* 0x00000000370572ca */ /* 0x000fda00000e0000 */
[----:B0-23--:R-:W2:Y:S02]  /*2e20*/  LD.E.64 R6, desc[UR4][R62.64] ;  /* 0x000000043e067980 */ /* 0x00dea4000c101b00 */
[----:B--2---:R-:W-:-:S05]  /*2e30*/  IMAD.WIDE.U32 R6, R5, 0x8, R6 ;  /* 0x0000000805067825 */ /* 0x004fca00078e0006 */
[----:B------:R-:W1:Y:S02]  /*2e40*/  LD.E R9, desc[UR4][R6.64+0x1c] ;  /* 0x00001c0406097980 */ /* 0x000e64000c101900 */
[----:B-1----:R-:W-:-:S05]  /*2e50*/  LOP3.LUT R9, R9, R0, RZ, 0xfc, !PT ;  /* 0x0000000009097212 */ /* 0x002fca00078efcff */
[----:B------:R4:W-:Y:S02]  /*2e60*/  ST.E desc[UR4][R6.64+0x1c], R9 ;  /* 0x00001c0906007985 */ /* 0x0009e4000c101904 */
.L_x_95:
[----:B------:R-:W-:Y:S05]  /*2e70*/  BSYNC.RECONVERGENT B1 ;  /* 0x0000000000017941 */ /* 0x000fea0003800200 */
.L_x_94:
[----:B------:R-:W-:-:S05]  /*2e80*/  VIADD R5, R5, 0x4 ;  /* 0x0000000405057836 */ /* 0x000fca0000000000 */
[----:B------:R-:W-:-:S13]  /*2e90*/  ISETP.NE.AND P0, PT, R5, R4, PT ;  /* 0x000000040500720c */ /* 0x000fda0003f05270 */
[----:B------:R-:W-:Y:S05]  /*2ea0*/  @P0 BRA `(.L_x_96) ;  /* 0xfffffffc00380947 */ /* 0x000fea000383ffff */
.L_x_87:
[----:B------:R-:W-:Y:S05]  /*2eb0*/  BSYNC.RECONVERGENT B0 ;  /* 0x0000000000007941 */ /* 0x000fea0003800200 */
.L_x_86:
[----:B------:R-:W-:-:S13]  /*2ec0*/  ISETP.NE.AND P0, PT, R3, RZ, PT ;  /* 0x000000ff0300720c */ /* 0x000fda0003f05270 */
[----:B------:R-:W-:Y:S05]  /*2ed0*/  @!P0 BRA `(.L_x_61) ;  /* 0x0000000000908947 */ /* 0x000fea0003800000 */
[----:B------:R-:W-:Y:S01]  /*2ee0*/  ISETP.NE.AND P0, PT, R4, R27, PT ;  /* 0x0000001b0400720c */ /* 0x000fe20003f05270 */
[----:B------:R-:W-:Y:S01]  /*2ef0*/  BSSY.RECONVERGENT B0, `(.L_x_97) ;  /* 0x000000a000007945 */ /* 0x000fe20003800200 */
[----:B------:R-:W-:-:S11]  /*2f00*/  ISETP.NE.AND P1, PT, R3, 0x1, PT ;  /* 0x000000010300780c */ /* 0x000fd60003f25270 */
[----:B------:R-:W-:Y:S05]  /*2f10*/  @!P0 BRA `(.L_x_98) ;  /* 0x00000000001c8947 */ /* 0x000fea0003800000 */
[----:B------:R-:W-:Y:S02]  /*2f20*/  R2UR UR4, R54 ;  /* 0x00000000360472ca */ /* 0x000fe400000e0000 */
[----:B------:R-:W-:-:S13]  /*2f30*/  R2UR UR5, R55 ;  /* 0x00000000370572ca */ /* 0x000fda00000e0000 */
[----:B0-234-:R-:W2:Y:S02]  /*2f40*/  LD.E.64 R6, desc[UR4][R62.64] ;  /* 0x000000043e067980 */ /* 0x01dea4000c101b00 */
[----:B--2---:R-:W-:-:S05]  /*2f50*/  IMAD.WIDE.U32 R6, R4, 0x8, R6 ;  /* 0x0000000804067825 */ /* 0x004fca00078e0006 */
[----:B------:R-:W1:Y:S02]  /*2f60*/  LD.E R5, desc[UR4][R6.64+0x4] ;  /* 0x0000040406057980 */ /* 0x000e64000c101900 */
[----:B-1----:R-:W-:-:S05]  /*2f70*/  LOP3.LUT R5, R5, R0, RZ, 0xfc, !PT ;  /* 0x0000000005057212 */ /* 0x002fca00078efcff */
[----:B------:R0:W-:Y:S02]  /*2f80*/  ST.E desc[UR4][R6.64+0x4], R5 ;  /* 0x0000040506007985 */ /* 0x0001e4000c101904 */
.L_x_98:
[----:B------:R-:W-:Y:S05]  /*2f90*/  BSYNC.RECONVERGENT B0 ;  /* 0x0000000000007941 */ /* 0x000fea0003800200 */
.L_x_97:
[----:B------:R-:W-:Y:S05]  /*2fa0*/  @!P1 BRA `(.L_x_61) ;  /* 0x00000000005c9947 */ /* 0x000fea0003800000 */
[C---:B0-234-:R-:W-:Y:S01]  /*2fb0*/  VIADD R6, R4.reuse, 0x1 ;  /* 0x0000000104067836 */ /* 0x05dfe20000000000 */
[----:B------:R-:W-:Y:S01]  /*2fc0*/  BSSY.RECONVERGENT B0, `(.L_x_99) ;  /* 0x000000d000007945 */ /* 0x000fe20003800200 */
[----:B------:R-:W-:-:S03]  /*2fd0*/  VIADD R8, R4, 0x2 ;  /* 0x0000000204087836 */ /* 0x000fc60000000000 */
[-C--:B------:R-:W-:Y:S02]  /*2fe0*/  ISETP.NE.AND P1, PT, R6, R27.reuse, PT ;  /* 0x0000001b0600720c */ /* 0x080fe40003f25270 */
[----:B------:R-:W-:-:S04]  /*2ff0*/  ISETP.NE.AND P0, PT, R8, R27, PT ;  /* 0x0000001b0800720c */ /* 0x000fc80003f05270 */
[----:B------:R-:W-:-:S07]  /*3000*/  ISETP.EQ.OR P0, PT, R3, 0x2, !P0 ;  /* 0x000000020300780c */ /* 0x000fce0004702670 */
[----:B------:R-:W-:Y:S06]  /*3010*/  @!P1 BRA `(.L_x_100) ;  /* 0x00000000001c9947 */ /* 0x000fec0003800000 */
[----:B------:R-:W-:Y:S02]  /*3020*/  R2UR UR4, R54 ;  /* 0x00000000360472ca */ /* 0x000fe400000e0000 */
[----:B------:R-:W-:-:S13]  /*3030*/  R2UR UR5, R55 ;  /* 0x00000000370572ca */ /* 0x000fda00000e0000 */
[----:B------:R-:W2:Y:S02]  /*3040*/  LD.E.64 R6, desc[UR4][R62.64] ;  /* 0x000000043e067980 */ /* 0x000ea4000c101b00 */
[----:B--2---:R-:W-:-:S05]  /*3050*/  IMAD.WIDE.U32 R6, R4, 0x8, R6 ;  /* 0x0000000804067825 */ /* 0x004fca00078e0006 */
[----:B------:R-:W1:Y:S02]  /*3060*/  LD.E R3, desc[UR4][R6.64+0xc] ;  /* 0x00000c0406037980 */ /* 0x000e64000c101900 */
[----:B-1----:R-:W-:-:S05]  /*3070*/  LOP3.LUT R3, R3, R0, RZ, 0xfc, !PT ;  /* 0x0000000003037212 */ /* 0x002fca00078efcff */
[----:B------:R0:W-:Y:S02]  /*3080*/  ST.E desc[UR4][R6.64+0xc], R3 ;  /* 0x00000c0306007985 */ /* 0x0001e4000c101904 */
.L_x_100:
[----:B------:R-:W-:Y:S05]  /*3090*/  BSYNC.RECONVERGENT B0 ;  /* 0x0000000000007941 */ /* 0x000fea0003800200 */
.L_x_99:
[----:B------:R-:W-:Y:S05]  /*30a0*/  @P0 BRA `(.L_x_61) ;  /* 0x00000000001c0947 */ /* 0x000fea0003800000 */
[----:B------:R-:W-:Y:S02]  /*30b0*/  R2UR UR4, R54 ;  /* 0x00000000360472ca */ /* 0x000fe400000e0000 */
[----:B------:R-:W-:-:S13]  /*30c0*/  R2UR UR5, R55 ;  /* 0x00000000370572ca */ /* 0x000fda00000e0000 */
[----:B------:R-:W2:Y:S02]  /*30d0*/  LD.E.64 R62, desc[UR4][R62.64] ;  /* 0x000000043e3e7980 */ /* 0x000ea4000c101b00 */
[----:B--2---:R-:W-:-:S05]  /*30e0*/  IMAD.WIDE.U32 R4, R4, 0x8, R62 ;  /* 0x0000000804047825 */ /* 0x004fca00078e003e */
[----:B0-----:R-:W1:Y:S02]  /*30f0*/  LD.E R3, desc[UR4][R4.64+0x14] ;  /* 0x0000140404037980 */ /* 0x001e64000c101900 */
[----:B-1----:R-:W-:-:S05]  /*3100*/  LOP3.LUT R3, R3, R0, RZ, 0xfc, !PT ;  /* 0x0000000003037212 */ /* 0x002fca00078efcff */
[----:B------:R0:W-:Y:S02]  /*3110*/  ST.E desc[UR4][R4.64+0x14], R3 ;  /* 0x0000140304007985 */ /* 0x0001e4000c101904 */
.L_x_61:
[----:B------:R-:W-:Y:S05]  /*3120*/  BSYNC.RECONVERGENT B6 ;  /* 0x0000000000067941 */ /* 0x000fea0003800200 */
.L_x_60:
[----:B------:R-:W-:-:S13]  /*3130*/  ISETP.NE.AND P0, PT, R36, RZ, PT ;  /* 0x000000ff2400720c */ /* 0x000fda0003f05270 */
[----:B------:R-:W-:Y:S05]  /*3140*/  @P0 BRA `(.L_x_101) ;  /* 0xffffffe800c40947 */ /* 0x000fea000383ffff */
[----:B------:R-:W-:Y:S05]  /*3150*/  BSYNC.RECONVERGENT B7 ;  /* 0x0000000000077941 */ /* 0x000fea0003800200 */
.L_x_57:
[----:B------:R-:W-:Y:S01]  /*3160*/  ISETP.NE.AND P0, PT, R29, RZ, PT ;  /* 0x000000ff1d00720c */ /* 0x000fe20003f05270 */
[----:B------:R-:W-:-:S12]  /*3170*/  BSSY.RECONVERGENT B6, `(.L_x_102) ;  /* 0x0000058000067945 */ /* 0x000fd80003800200 */
[----:B------:R-:W-:Y:S05]  /*3180*/  @P0 BRA `(.L_x_103) ;  /* 0x0000000400580947 */ /* 0x000fea0003800000 */
[----:B------:R-:W-:Y:S01]  /*3190*/  ISETP.NE.AND P0, PT, R31, RZ, PT ;  /* 0x000000ff1f00720c */ /* 0x000fe20003f05270 */
[----:B------:R-:W-:-:S12]  /*31a0*/  BSSY.RECONVERGENT B0, `(.L_x_104) ;  /* 0x0000042000007945 */ /* 0x000fd80003800200 */
[----:B------:R-:W-:Y:S05]  /*31b0*/  @P0 BRA `(.L_x_105) ;  /* 0x0000000400000947 */ /* 0x000fea0003800000 */
[C---:B------:R-:W-:Y:S02]  /*31c0*/  R2UR UR6, R54.reuse ;  /* 0x00000000360672ca */ /* 0x040fe400000e0000 */
[C---:B------:R-:W-:Y:S02]  /*31d0*/  R2UR UR7, R55.reuse ;  /* 0x00000000370772ca */ /* 0x040fe400000e0000 */
[----:B------:R-:W-:Y:S02]  /*31e0*/  R2UR UR4, R54 ;  /* 0x00000000360472ca */ /* 0x000fe400000e0000 */
[----:B------:R-:W-:-:S09]  /*31f0*/  R2UR UR5, R55 ;  /* 0x00000000370572ca */ /* 0x000fd200000e0000 */
[----:B0-----:R-:W5:Y:S04]  /*3200*/  LD.E.U16 R3, desc[UR6][R44.64+0x8] ;  /* 0x000008062c037980 */ /* 0x001f68000c101500 */
[----:B------:R-:W5:Y:S04]  /*3210*/  LDG.E.64 R4, desc[UR4][R46.64] ;  /* 0x000000042e047981 */ /* 0x000f68000c1e1b00 */
[----:B-----5:R0:W-:Y:S04]  /*3220*/  ST.E.U16 desc[UR4][R4.64+0x8], R3 ;  /* 0x0000080304007985 */ /* 0x0201e8000c101504 */
[----:B--234-:R-:W2:Y:S04]  /*3230*/  LD.E.U8 R7, desc[UR6][R44.64+0x18] ;  /* 0x000018062c077980 */ /* 0x01cea8000c101100 */
[----:B--2---:R0:W-:Y:S04]  /*3240*/  ST.E.U8 desc[UR4][R4.64+0x18], R7 ;  /* 0x0000180704007985 */ /* 0x0041e8000c101104 */
[----:B-1----:R-:W2:Y:S01]  /*3250*/  LD.E.U16 R0, desc[UR6][R44.64+0x8] ;  /* 0x000008062c007980 */ /* 0x002ea2000c101500 */
[----:B------:R-:W-:Y:S01]  /*3260*/  BSSY.RECONVERGENT B1, `(.L_x_106) ;  /* 0x0000030000017945 */ /* 0x000fe20003800200 */
[----:B--2---:R-:W-:-:S04]  /*3270*/  PRMT R6, R0, 0x9910, RZ ;  /* 0x0000991000067816 */ /* 0x004fc800000000ff */
[----:B------:R-:W-:-:S13]  /*3280*/  ISETP.GE.AND P0, PT, R6, 0x1, PT ;  /* 0x000000010600780c */ /* 0x000fda0003f06270 */
[----:B0-----:R-:W-:Y:S05]  /*3290*/  @!P0 BRA `(.L_x_107) ;  /* 0x0000000000b08947 */ /* 0x001fea0003800000 */
[----:B------:R-:W-:Y:S01]  /*32a0*/  PRMT R3, R0, 0x7610, R3 ;  /* 0x0000761000037816 */ /* 0x000fe20000000003 */
[----:B------:R-:W-:-:S07]  /*32b0*/  IMAD.MOV.U32 R0, RZ, RZ, RZ ;  /* 0x000000ffff007224 */ /* 0x000fce00078e00ff */
.L_x_112:
[----:B------:R-:W-:Y:S01]  /*32c0*/  PRMT R6, R3, 0x9910, RZ ;  /* 0x0000991003067816 */ /* 0x000fe200000000ff */
[----:B------:R-:W-:Y:S03]  /*32d0*/  BSSY.RECONVERGENT B2, `(.L_x_108) ;  /* 0x0000024000027945 */ /* 0x000fe60003800200 */
[----:B------:R-:W-:-:S13]  /*32e0*/  ISETP.GE.AND P0, PT, R6, 0x1, PT ;  /* 0x000000010600780c */ /* 0x000fda0003f06270 */
[----:B------:R-:W-:Y:S05]  /*32f0*/  @!P0 BRA `(.L_x_109) ;  /* 0x0000000000848947 */ /* 0x000fea0003800000 */
[----:B------:R-:W-:Y:S01]  /*3300*/  BSSY.RECONVERGENT B3, `(.L_x_110) ;  /* 0x000001f000037945 */ /* 0x000fe20003800200 */
[----:B------:R-:W-:-:S07]  /*3310*/  IMAD.MOV.U32 R3, RZ, RZ, RZ ;  /* 0x000000ffff037224 */ /* 0x000fce00078e00ff */
.L_x_111:
        /* <DEDUP_REMOVED lines=30> */
.L_x_110:
[----:B------:R-:W-:-:S07]  /*3500*/  PRMT R3, R6, 0x7610, R3 ;  /* 0x0000761006037816 */ /* 0x000fce0000000003 */
.L_x_109:
[----:B------:R-:W-:Y:S05]  /*3510*/  BSYNC.RECONVERGENT B2 ;  /* 0x0000000000027941 */ /* 0x000fea0003800200 */
.L_x_108:
[----:B------:R-:W-:Y:S01]  /*3520*/  VIADD R0, R0, 0x1 ;  /* 0x0000000100007836 */ /* 0x000fe20000000000 */
[----:B------:R-:W-:-:S04]  /*3530*/  PRMT R7, R3, 0x9910, RZ ;  /* 0x0000991003077816 */ /* 0x000fc800000000ff */
[----:B------:R-:W-:-:S13]  /*3540*/  ISETP.GE.AND P0, PT, R0, R7, PT ;  /* 0x000000070000720c */ /* 0x000fda0003f06270 */
[----:B------:R-:W-:Y:S05]  /*3550*/  @!P0 BRA `(.L_x_112) ;  /* 0xfffffffc00588947 */ /* 0x000fea000383ffff */
.L_x_107:
[----:B------:R-:W-:Y:S05]  /*3560*/  BSYNC.RECONVERGENT B1 ;  /* 0x0000000000017941 */ /* 0x000fea0003800200 */
.L_x_106:
[----:B------:R-:W-:Y:S02]  /*3570*/  R2UR UR4, R54 ;  /* 0x00000000360472ca */ /* 0x000fe400000e0000 */
[----:B------:R-:W-:-:S13]  /*3580*/  R2UR UR5, R55 ;  /* 0x00000000370572ca */ /* 0x000fda00000e0000 */
[----:B------:R-:W2:Y:S01]  /*3590*/  LDG.E.64 R4, desc[UR4][R46.64] ;  /* 0x000000042e047981 */ /* 0x000ea2000c1e1b00 */
[----:B------:R-:W-:-:S05]  /*35a0*/  IMAD.MOV.U32 R0, RZ, RZ, 0x31 ;  /* 0x00000031ff007424 */ /* 0x000fca00078e00ff */
[----:B--2---:R0:W-:Y:S02]  /*35b0*/  ST.E.U8 desc[UR4][R4.64+0x18], R0 ;  /* 0x0000180004007985 */ /* 0x0041e4000c101104 */
.L_x_105:
[----:B------:R-:W-:Y:S05]  /*35c0*/  BSYNC.RECONVERGENT B0 ;  /* 0x0000000000007941 */ /* 0x000fea0003800200 */
.L_x_104:
[----:B------:R-:W-:Y:S02]  /*35d0*/  R2UR UR4, R54 ;  /* 0x00000000360472ca */ /* 0x000fe400000e0000 */
[----:B------:R-:W-:-:S13]  /*35e0*/  R2UR UR5, R55 ;  /* 0x00000000370572ca */ /* 0x000fda00000e0000 */
[----:B0-234-:R-:W2:Y:S01]  /*35f0*/  LD.E.64 R6, desc[UR4][R52.64] ;  /* 0x0000000434067980 */ /* 0x01dea2000c101b00 */
[----:B------:R-:W-:Y:S01]  /*3600*/  IMAD.MOV.U32 R31, RZ, RZ, 0x1 ;  /* 0x00000001ff1f7424 */ /* 0x000fe200078e00ff */
[----:B--2---:R-:W-:-:S04]  /*3610*/  ISETP.NE.U32.AND P0, PT, R6, RZ, PT ;  /* 0x000000ff0600720c */ /* 0x004fc80003f05070 */
[----:B------:R-:W-:-:S04]  /*3620*/  ISETP.NE.AND.EX P0, PT, R7, RZ, PT, P0 ;  /* 0x000000ff0700720c */ /* 0x000fc80003f05300 */
[----:B------:R-:W-:-:S13]  /*3630*/  ISETP.GT.OR P0, PT, R26, 0x2, !P0 ;  /* 0x000000021a00780c */ /* 0x000fda0004704670 */
[----:B------:R-:W-:Y:S05]  /*3640*/  @P0 BRA `(.L_x_103) ;  /* 0x0000000000280947 */ /* 0x000fea0003800000 */
[----:B------:R-:W-:Y:S01]  /*3650*/  IMAD.MOV.U32 R8, RZ, RZ, R24 ;  /* 0x000000ffff087224 */ /* 0x000fe200078e0018 */
[----:B------:R-:W-:Y:S01]  /*3660*/  MOV R20, 0x36f0 ;  /* 0x000036f000147802 */ /* 0x000fe20000000f00 */
[----:B------:R-:W-:Y:S02]  /*3670*/  VIADD R12, R26, 0x3 ;  /* 0x000000031a0c7836 */ /* 0x000fe40000000000 */
[----:B------:R-:W-:Y:S02]  /*3680*/  IMAD.MOV.U32 R4, RZ, RZ, R44 ;  /* 0x000000ffff047224 */ /* 0x000fe400078e002c */
[----:B------:R-:W-:Y:S02]  /*3690*/  IMAD.MOV.U32 R5, RZ, RZ, R45 ;  /* 0x000000ffff057224 */ /* 0x000fe400078e002d */
[----:B------:R-:W-:Y:S02]  /*36a0*/  IMAD.MOV.U32 R9, RZ, RZ, R27 ;  /* 0x000000ffff097224 */ /* 0x000fe400078e001b */
[----:B------:R-:W-:-:S02]  /*36b0*/  IMAD.MOV.U32 R10, RZ, RZ, R60 ;  /* 0x000000ffff0a7224 */ /* 0x000fc400078e003c */
[----:B------:R-:W-:Y:S02]  /*36c0*/  IMAD.MOV.U32 R11, RZ, RZ, R61 ;  /* 0x000000ffff0b7224 */ /* 0x000fe400078e003d */
[----:B------:R-:W-:-:S07]  /*36d0*/  IMAD.MOV.U32 R21, RZ, RZ, 0x0 ;  /* 0x00000000ff157424 */ /* 0x000fce00078e00ff */
[----:B-1----:R-:W-:Y:S05]  /*36e0*/  CALL.REL.NOINC `($_Z7computeP4gridP4pathPS0_$_Z16computeRecursiveP4gridP4pathiiPS0_i) ;  /* 0xffffffc8009c7944 */ /* 0x002fea0003c3ffff */
.L_x_103:
[----:B------:R-:W-:Y:S05]  /*36f0*/  BSYNC.RECONVERGENT B6 ;  /* 0x0000000000067941 */ /* 0x000fea0003800200 */
.L_x_102:
[----:B------:R-:W-:Y:S02]  /*3700*/  R2UR UR4, R54 ;  /* 0x00000000360472ca */ /* 0x000fe400000e0000 */
[----:B------:R-:W-:-:S13]  /*3710*/  R2UR UR5, R55 ;  /* 0x00000000370572ca */ /* 0x000fda00000e0000 */
[----:B0-234-:R-:W2:Y:S01]  /*3720*/  LD.E.U16 R7, desc[UR4][R38.64+0x8] ;  /* 0x0000080426077980 */ /* 0x01dea2000c101500 */
[----:B------:R-:W-:Y:S02]  /*3730*/  R2UR UR6, R54 ;  /* 0x00000000360672ca */ /* 0x000fe400000e0000 */
[----:B------:R-:W-:Y:S01]  /*3740*/  R2UR UR7, R55 ;  /* 0x00000000370772ca */ /* 0x000fe200000e0000 */
[----:B--2---:R0:W-:-:S12]  /*3750*/  ST.E.U16 desc[UR4][R44.64+0x8], R7 ;  /* 0x000008072c007985 */ /* 0x0041d8000c101504 */
[----:B------:R-:W2:Y:S04]  /*3760*/  LD.E.U8 R3, desc[UR6][R38.64+0x18] ;  /* 0x0000180626037980 */ /* 0x000ea8000c101100 */
[----:B--2---:R0:W-:Y:S04]  /*3770*/  ST.E.U8 desc[UR4][R44.64+0x18], R3 ;  /* 0x000018032c007985 */ /* 0x0041e8000c101104 */
[----:B-1----:R-:W2:Y:S02]  /*3780*/  LD.E.U16 R0, desc[UR6][R38.64+0x8] ;  /* 0x0000080626007980 */ /* 0x002ea4000c101500 */
[----:B--2---:R-:W-:-:S04]  /*3790*/  PRMT R4, R0, 0x9910, RZ ;  /* 0x0000991000047816 */ /* 0x004fc800000000ff */
[----:B------:R-:W-:-:S13]  /*37a0*/  ISETP.GE.AND P0, PT, R4, 0x1, PT ;  /* 0x000000010400780c */ /* 0x000fda0003f06270 */
[----:B0-----:R-:W-:Y:S05]  /*37b0*/  @!P0 BRA `(.L_x_56) ;  /* 0x0000000000bc8947 */ /* 0x001fea0003800000 */
[----:B------:R-:W-:Y:S01]  /*37c0*/  BSSY.RECONVERGENT B0, `(.L_x_113) ;  /* 0x000002b000007945 */ /* 0x000fe20003800200 */
[----:B------:R-:W-:-:S07]  /*37d0*/  IMAD.MOV.U32 R3, RZ, RZ, RZ ;  /* 0x000000ffff037224 */ /* 0x000fce00078e00ff */
.L_x_117:
[----:B------:R-:W-:Y:S01]  /*37e0*/  PRMT R4, R0, 0x9910, RZ ;  /* 0x0000991000047816 */ /* 0x000fe200000000ff */
[----:B------:R-:W-:Y:S03]  /*37f0*/  BSSY.RECONVERGENT B1, `(.L_x_114) ;  /* 0x0000023000017945 */ /* 0x000fe60003800200 */
[----:B------:R-:W-:-:S13]  /*3800*/  ISETP.GE.AND P0, PT, R4, 0x1, PT ;  /* 0x000000010400780c */ /* 0x000fda0003f06270 */
[----:B------:R-:W-:Y:S05]  /*3810*/  @!P0 BRA `(.L_x_115) ;  /* 0x0000000000808947 */ /* 0x000fea0003800000 */
[----:B------:R-:W-:Y:S01]  /*3820*/  BSSY.RECONVERGENT B2, `(.L_x_115) ;  /* 0x000001f000027945 */ /* 0x000fe20003800200 */
[----:B------:R-:W-:-:S07]  /*3830*/  IMAD.MOV.U32 R15, RZ, RZ, RZ ;  /* 0x000000ffff0f7224 */ /* 0x000fce00078e00ff */
.L_x_116:
        /* <DEDUP_REMOVED lines=30> */
.L_x_115:
[----:B------:R-:W-:Y:S05]  /*3a20*/  BSYNC.RECONVERGENT B1 ;  /* 0x0000000000017941 */ /* 0x000fea0003800200 */
.L_x_114:
[----:B------:R-:W-:Y:S01]  /*3a30*/  VIADD R3, R3, 0x1 ;  /* 0x0000000103037836 */ /* 0x000fe20000000000 */
[----:B------:R-:W-:-:S04]  /*3a40*/  PRMT R4, R0, 0x9910, RZ ;  /* 0x0000991000047816 */ /* 0x000fc800000000ff */
[----:B------:R-:W-:-:S13]  /*3a50*/  ISETP.GE.AND P0, PT, R3, R4, PT ;  /* 0x000000040300720c */ /* 0x000fda0003f06270 */
[----:B------:R-:W-:Y:S05]  /*3a60*/  @!P0 BRA `(.L_x_117) ;  /* 0xfffffffc005c8947 */ /* 0x000fea000383ffff */
[----:B------:R-:W-:Y:S05]  /*3a70*/  BSYNC.RECONVERGENT B0 ;  /* 0x0000000000007941 */ /* 0x000fea0003800200 */
.L_x_113:
[----:B------:R-:W-:Y:S02]  /*3a80*/  R2UR UR4, R54 ;  /* 0x00000000360472ca */ /* 0x000fe400000e0000 */
[----:B------:R-:W-:-:S13]  /*3a90*/  R2UR UR5, R55 ;  /* 0x00000000370572ca */ /* 0x000fda00000e0000 */
[----:B------:R0:W5:Y:S02]  /*3aa0*/  LD.E.U16 R7, desc[UR4][R44.64+0x8] ;  /* 0x000008042c077980 */ /* 0x000164000c101500 */
.L_x_56:
[----:B------:R-:W-:Y:S05]  /*3ab0*/  BSYNC.RECONVERGENT B8 ;  /* 0x0000000000087941 */ /* 0x000fea0003800200 */
.L_x_55:
[----:B------:R-:W-:Y:S01]  /*3ac0*/  VIADD R37, R37, 0x1 ;  /* 0x0000000125257836 */ /* 0x000fe20000000000 */
[----:B-----5:R-:W-:-:S04]  /*3ad0*/  PRMT R0, R7, 0x9910, RZ ;  /* 0x0000991007007816 */ /* 0x020fc800000000ff */
[----:B------:R-:W-:-:S13]  /*3ae0*/  ISETP.GE.AND P0, PT, R37, R0, PT ;  /* 0x000000002500720c */ /* 0x000fda0003f06270 */
[----:B------:R-:W-:Y:S05]  /*3af0*/  @!P0 BRA `(.L_x_118) ;  /* 0xffffffe000408947 */ /* 0x000fea000383ffff */
[----:B------:R-:W-:Y:S05]  /*3b00*/  BSYNC.RECONVERGENT B9 ;  /* 0x0000000000097941 */ /* 0x000fea0003800200 */
.L_x_54:
[----:B------:R-:W-:Y:S05]  /*3b10*/  BRA `(.L_x_9) ;  /* 0x0000001c00f07947 */ /* 0x000fea0003800000 */
.L_x_53:
[----:B------:R-:W-:-:S04]  /*3b20*/  PRMT R0, R7, 0x9910, RZ ;  /* 0x0000991007007816 */ /* 0x000fc800000000ff */
[----:B------:R-:W-:-:S13]  /*3b30*/  ISETP.GE.AND P0, PT, R0, 0x1, PT ;  /* 0x000000010000780c */ /* 0x000fda0003f06270 */
[----:B------:R-:W-:Y:S05]  /*3b40*/  @!P0 BRA `(.L_x_9) ;  /* 0x0000001c00e48947 */ /* 0x000fea0003800000 */
[----:B------:R-:W-:Y:S01]  /*3b50*/  BSSY.RECONVERGENT B9, `(.L_x_119) ;  /* 0x00001ef000097945 */ /* 0x000fe20003800200 */
[----:B------:R-:W-:Y:S02]  /*3b60*/  IMAD.MOV.U32 R36, RZ, RZ, RZ ;  /* 0x000000ffff247224 */ /* 0x000fe400078e00ff */
[----:B------:R-:W-:-:S07]  /*3b70*/  IMAD.MOV.U32 R31, RZ, RZ, RZ ;  /* 0x000000ffff1f7224 */ /* 0x000fce00078e00ff */
.L_x_178:
[----:B------:R-:W-:Y:S01]  /*3b80*/  ISETP.NE.AND P0, PT, R36, R27, PT ;  /* 0x0000001b2400720c */ /* 0x000fe20003f05270 */
[----:B------:R-:W-:-:S12]  /*3b90*/  BSSY.RECONVERGENT B8, `(.L_x_120) ;  /* 0x00001a9000087945 */ /* 0x000fd80003800200 */
[----:B0-----:R-:W-:Y:S05]  /*3ba0*/  @!P0 BRA `(.L_x_121) ;  /* 0x00000018009c8947 */ /* 0x001fea0003800000 */
[----:B------:R-:W-:Y:S01]  /*3bb0*/  BSSY.RECONVERGENT B6, `(.L_x_122) ;  /* 0x000014e000067945 */ /* 0x000fe20003800200 */
[----:B------:R-:W-:Y:S02]  /*3bc0*/  IMAD.MOV.U32 R30, RZ, RZ, RZ ;  /* 0x000000ffff1e7224 */ /* 0x000fe400078e00ff */
[----:B------:R-:W-:-:S07]  /*3bd0*/  IMAD.MOV.U32 R29, RZ, RZ, RZ ;  /* 0x000000ffff1d7224 */ /* 0x000fce00078e00ff */
.L_x_161:
[----:B------:R-:W-:Y:S02]  /*3be0*/  R2UR UR4, R54 ;  /* 0x00000000360472ca */ /* 0x000fe400000e0000 */
[----:B------:R-:W-:-:S13]  /*3bf0*/  R2UR UR5, R55 ;  /* 0x00000000370572ca */ /* 0x000fda00000e0000 */
[----:B0-234-:R-:W5:Y:S04]  /*3c00*/  LD.E.64 R4, desc[UR4][R44.64] ;  /* 0x000000042c047980 */ /* 0x01df68000c101b00 */
[----:B-1234-:R-:W2:Y:S01]  /*3c10*/  LD.E.S16 R8, desc[UR4][R44.64+0x8] ;  /* 0x000008042c087980 */ /* 0x01eea2000c101700 */
[----:B------:R-:W-:Y:S01]  /*3c20*/  ISETP.GT.AND P0, PT, R27, R36, PT ;  /* 0x000000241b00720c */ /* 0x000fe20003f04270 */
[----:B------:R-:W-:-:S04]  /*3c30*/  IMAD.MOV.U32 R9, RZ, RZ, R30 ;  /* 0x000000ffff097224 */ /* 0x000fc800078e001e */
[----:B------:R-:W-:Y:S02]  /*3c40*/  VIADD R30, R9, 0x1 ;  /* 0x00000001091e7836 */ /* 0x000fe40000000000 */
[----:B-----5:R-:W-:-:S05]  /*3c50*/  IMAD.WIDE R4, R28, 0x8, R4 ;  /* 0x000000081c047825 */ /* 0x020fca00078e0204 */
[----:B------:R0:W3:Y:S01]  /*3c60*/  LD.E.64 R68, desc[UR4][R4.64] ;  /* 0x0000000404447980 */ /* 0x0000e2000c101b00 */
[----:B--2---:R-:W-:Y:S02]  /*3c70*/  IABS R11, R8 ;  /* 0x00000008000b7213 */ /* 0x004fe40000000000 */
[----:B------:R-:W-:Y:S02]  /*3c80*/  R2UR UR6, R54 ;  /* 0x00000000360672ca */ /* 0x000fe400000e0000 */
[----:B------:R-:W1:Y:S01]  /*3c90*/  I2F.RP R3, R11 ;  /* 0x0000000b00037306 */ /* 0x000e620000209400 */
[----:B------:R-:W-:Y:S01]  /*3ca0*/  R2UR UR7, R55 ;  /* 0x00000000370772ca */ /* 0x000fe200000e0000 */
[----:B0-----:R-:W-:-:S04]  /*3cb0*/  IMAD.WIDE.U32 R4, R9, 0x4, R52 ;  /* 0x0000000409047825 */ /* 0x001fc800078e0034 */
[----:B------:R-:W-:Y:S01]  /*3cc0*/  @P0 IMAD.MOV R9, RZ, RZ, -R9 ;  /* 0x000000ffff090224 */ /* 0x000fe200078e0a09 */
[----:B------:R-:W2:Y:S04]  /*3cd0*/  LD.E R25, desc[UR4][R4.64+0x10] ;  /* 0x0000100404197980 */ /* 0x000ea8000c101900 */
[----:B------:R-:W-:Y:S01]  /*3ce0*/  IADD3 R0, PT, PT, R8, R9, R36 ;  /* 0x0000000908007210 */ /* 0x000fe20007ffe024 */
[----:B-1----:R-:W0:Y:S03]  /*3cf0*/  MUFU.RCP R3, R3 ;  /* 0x0000000300037308 */ /* 0x002e260000001000 */
[----:B------:R-:W-:Y:S02]  /*3d00*/  IABS R9, R0 ;  /* 0x0000000000097213 */ /* 0x000fe40000000000 */
[----:B------:R-:W-:Y:S01]  /*3d10*/  ISETP.GE.AND P2, PT, R0, RZ, PT ;  /* 0x000000ff0000720c */ /* 0x000fe20003f46270 */
[----:B0-----:R-:W-:-:S04]  /*3d20*/  VIADD R6, R3, 0xffffffe ;  /* 0x0ffffffe03067836 */ /* 0x001fc80000000000 */
[----:B------:R0:W1:Y:S02]  /*3d30*/  F2I.FTZ.U32.TRUNC.NTZ R7, R6 ;  /* 0x0000000600077305 */ /* 0x000064000021f000 */
[----:B0-----:R-:W-:Y:S02]  /*3d40*/  IMAD.MOV.U32 R6, RZ, RZ, RZ ;  /* 0x000000ffff067224 */ /* 0x001fe400078e00ff */
[----:B-1----:R-:W-:-:S04]  /*3d50*/  IMAD.MOV R10, RZ, RZ, -R7 ;  /* 0x000000ffff0a7224 */ /* 0x002fc800078e0a07 */
[----:B------:R-:W-:Y:S01]  /*3d60*/  IMAD R3, R10, R11, RZ ;  /* 0x0000000b0a037224 */ /* 0x000fe200078e02ff */
[----:B------:R-:W-:-:S03]  /*3d70*/  IABS R10, R8 ;  /* 0x00000008000a7213 */ /* 0x000fc60000000000 */
[----:B------:R-:W-:-:S04]  /*3d80*/  IMAD.HI.U32 R6, R7, R3, R6 ;  /* 0x0000000307067227 */ /* 0x000fc800078e0006 */
[----:B------:R-:W-:Y:S02]  /*3d90*/  IMAD.MOV.U32 R3, RZ, RZ, R9 ;  /* 0x000000ffff037224 */ /* 0x000fe400078e0009 */
[----:B------:R-:W-:Y:S02]  /*3da0*/  IMAD.MOV R24, RZ, RZ, -R10 ;  /* 0x000000ffff187224 */ /* 0x000fe400078e0a0a */
        /* <DEDUP_REMOVED lines=9> */
[----:B---3--:R-:W-:-:S05]  /*3e40*/  IMAD.WIDE R68, R24, 0x8, R68 ;  /* 0x0000000818447825 */ /* 0x008fca00078e0244 */
        /* <DEDUP_REMOVED lines=20> */
.L_x_124:
[----:B------:R-:W-:Y:S05]  /*3f90*/  BSYNC.RECONVERGENT B7 ;  /* 0x0000000000077941 */ /* 0x000fea0003800200 */
.L_x_123:
        /* <DEDUP_REMOVED lines=28> */
[C---:B------:R-:W-:Y:S01]  /*4160*/  ISETP.NE.AND P0, PT, R28.reuse, RZ, PT ;  /* 0x000000ff1c00720c */ /* 0x040fe20003f05270 */
[----:B------:R-:W-:Y:S01]  /*4170*/  BSSY.RECONVERGENT B1, `(.L_x_129) ;  /* 0x000000c000017945 */ /* 0x000fe20003800200 */
[C---:B------:R-:W-:Y:S02]  /*4180*/  ISETP.NE.AND P1, PT, R28.reuse, 0x1, PT ;  /* 0x000000011c00780c */ /* 0x040fe40003f25270 */
[C---:B------:R-:W-:Y:S02]  /*4190*/  ISETP.NE.AND P2, PT, R28.reuse, 0x2, PT ;  /* 0x000000021c00780c */ /* 0x040fe40003f45270 */
[----:B------:R-:W-:-:S07]  /*41a0*/  ISETP.NE.AND P3, PT, R28, 0x3, PT ;  /* 0x000000031c00780c */ /* 0x000fce0003f65270 */
[----:B------:R-:W-:Y:S06]  /*41b0*/  @!P0 BRA `(.L_x_130) ;  /* 0x00000000001c8947 */ /* 0x000fec0003800000 */
[----:B------:R-:W-:Y:S02]  /*41c0*/  R2UR UR4, R54 ;  /* 0x00000000360472ca */ /* 0x000fe400000e0000 */
[----:B------:R-:W-:-:S13]  /*41d0*/  R2UR UR5, R55 ;  /* 0x00000000370572ca */ /* 0x000fda00000e0000 */
[----:B------:R-:W2:Y:S02]  /*41e0*/  LD.E.64 R4, desc[UR4][R62.64] ;  /* 0x000000043e047980 */ /* 0x000ea4000c101b00 */
[----:B--2---:R-:W-:-:S05]  /*41f0*/  IMAD.WIDE R4, R24, 0x8, R4 ;  /* 0x0000000818047825 */ /* 0x004fca00078e0204 */
[----:B------:R-:W1:Y:S02]  /*4200*/  LD.E R3, desc[UR4][R4.64+0x4] ;  /* 0x0000040404037980 */ /* 0x000e64000c101900 */
[----:B-1----:R-:W-:-:S05]  /*4210*/  LOP3.LUT R3, R3, R0, RZ, 0xfc, !PT ;  /* 0x0000000003037212 */ /* 0x002fca00078efcff */
[----:B------:R0:W-:Y:S02]  /*4220*/  ST.E desc[UR4][R4.64+0x4], R3 ;  /* 0x0000040304007985 */ /* 0x0001e4000c101904 */
.L_x_130:
[----:B------:R-:W-:Y:S05]  /*4230*/  BSYNC.RECONVERGENT B1 ;  /* 0x0000000000017941 */ /* 0x000fea0003800200 */
.L_x_129:
        /* <DEDUP_REMOVED lines=9> */
.L_x_132:
[----:B------:R-:W-:Y:S05]  /*42d0*/  BSYNC.RECONVERGENT B1 ;  /* 0x0000000000017941 */ /* 0x000fea0003800200 */
.L_x_131:
        /* <DEDUP_REMOVED lines=9> */
.L_x_134:
[----:B------:R-:W-:Y:S05]  /*4370*/  BSYNC.RECONVERGENT B1 ;  /* 0x0000000000017941 */ /* 0x000fea0003800200 */
.L_x_133:
[----:B------:R-:W-:Y:S02]  /*4380*/  @P3 R2UR UR4, R54 ;  /* 0x00000000360432ca */ /* 0x000fe400000e0000 */
[----:B------:R-:W-:-:S13]  /*4390*/  @P3 R2UR UR5, R55 ;  /* 0x00000000370532ca */ /* 0x000fda00000e0000 */
[----:B0-23--:R-:W2:Y:S01]  /*43a0*/  @P3 LD.E.64 R4, desc[UR4][R62.64+0x18] ;  /* 0x000018043e043980 */ /* 0x00dea2000c101b00 */
[----:B------:R-:W-:Y:S01]  /*43b0*/  LOP3.LUT R11, R22, 0x7ffc, RZ, 0xc0, !PT ;  /* 0x00007ffc160b7812 */ /* 0x000fe200078ec0ff */
[----:B--2---:R-:W-:-:S05]  /*43c0*/  @P3 IMAD.WIDE R4, R24, 0x8, R4 ;  /* 0x0000000818043825 */ /* 0x004fca00078e0204 */
[----:B------:R-:W1:Y:S01]  /*43d0*/  @P3 LD.E R3, desc[UR4][R4.64+0x4] ;  /* 0x0000040404033980 */ /* 0x000e62000c101900 */
[----:B------:R-:W-:Y:S02]  /*43e0*/  ISETP.NE.AND P0, PT, R11, 0x4, PT ;  /* 0x000000040b00780c */ /* 0x000fe40003f05270 */
[----:B------:R-:W-:-:S05]  /*43f0*/  IADD3 R6, P1, PT, R62, 0x30, RZ ;  /* 0x000000303e067810 */ /* 0x000fca0007f3e0ff */
[----:B------:R-:W-:Y:S01]  /*4400*/  IMAD.X R13, RZ, RZ, R63, P1 ;  /* 0x000000ffff0d7224 */ /* 0x000fe200008e063f */
[----:B-1----:R-:W-:-:S05]  /*4410*/  @P3 LOP3.LUT R3, R3, R0, RZ, 0xfc, !PT ;  /* 0x0000000003033212 */ /* 0x002fca00078efcff */
[----:B------:R0:W-:Y:S01]  /*4420*/  @P3 ST.E desc[UR4][R4.64+0x4], R3 ;  /* 0x0000040304003985 */ /* 0x0001e2000c101904 */
[----:B------:R-:W-:Y:S05]  /*4430*/  @!P0 BRA `(.L_x_128) ;  /* 0x0000000000e08947 */ /* 0x000fea0003800000 */
[----:B------:R-:W-:Y:S01]  /*4440*/  BSSY.RECONVERGENT B1, `(.L_x_128) ;  /* 0x0000037000017945 */ /* 0x000fe20003800200 */
[----:B0-----:R-:W-:Y:S01]  /*4450*/  IMAD.MOV.U32 R4, RZ, RZ, R6 ;  /* 0x000000ffff047224 */ /* 0x001fe200078e0006 */
[----:B------:R-:W-:Y:S01]  /*4460*/  IADD3 R9, PT, PT, -R28, 0x4, RZ ;  /* 0x000000041c097810 */ /* 0x000fe20007ffe1ff */
[----:B------:R-:W-:-:S07]  /*4470*/  IMAD.MOV.U32 R8, RZ, RZ, 0x4 ;  /* 0x00000004ff087424 */ /* 0x000fce00078e00ff */
.L_x_141:
[----:B------:R-:W-:Y:S01]  /*4480*/  ISETP.NE.AND P0, PT, R9, RZ, PT ;  /* 0x000000ff0900720c */ /* 0x000fe20003f05270 */
[C---:B------:R-:W-:Y:S01]  /*4490*/  VIADD R5, R8.reuse, 0x1 ;  /* 0x0000000108057836 */ /* 0x040fe20000000000 */
[----:B------:R-:W-:Y:S01]  /*44a0*/  BSSY.RECONVERGENT B2, `(.L_x_135) ;  /* 0x000000d000027945 */ /* 0x000fe20003800200 */
[----:B------:R-:W-:-:S03]  /*44b0*/  VIADD R3, R8, 0x2 ;  /* 0x0000000208037836 */ /* 0x000fc60000000000 */
[-C--:B------:R-:W-:Y:S01]  /*44c0*/  ISETP.NE.AND P1, PT, R5, R28.reuse, PT ;  /* 0x0000001c0500720c */ /* 0x080fe20003f25270 */
[----:B------:R-:W-:Y:S01]  /*44d0*/  IMAD.MOV.U32 R5, RZ, RZ, R13 ;  /* 0x000000ffff057224 */ /* 0x000fe200078e000d */
[----:B------:R-:W-:-:S05]  /*44e0*/  ISETP.NE.AND P2, PT, R3, R28, PT ;  /* 0x0000001c0300720c */ /* 0x000fca0003f45270 */
[----:B------:R-:W-:Y:S08]  /*44f0*/  @!P0 BRA `(.L_x_136) ;  /* 0x00000000001c8947 */ /* 0x000ff00003800000 */
[----:B------:R-:W-:Y:S02]  /*4500*/  R2UR UR4, R54 ;  /* 0x00000000360472ca */ /* 0x000fe400000e0000 */
[----:B------:R-:W-:-:S13]  /*4510*/  R2UR UR5, R55 ;  /* 0x00000000370572ca */ /* 0x000fda00000e0000 */
[----:B------:R-:W2:Y:S02]  /*4520*/  LD.E.64 R6, desc[UR4][R4.64+-0x10] ;  /* 0xfffff00404067980 */ /* 0x000ea4000c101b00 */
[----:B--2---:R-:W-:-:S05]  /*4530*/  IMAD.WIDE R6, R24, 0x8, R6 ;  /* 0x0000000818067825 */ /* 0x004fca00078e0206 */
[----:B------:R-:W2:Y:S02]  /*4540*/  LD.E R3, desc[UR4][R6.64+0x4] ;  /* 0x0000040406037980 */ /* 0x000ea4000c101900 */
[----:B--2---:R-:W-:-:S05]  /*4550*/  LOP3.LUT R3, R3, R0, RZ, 0xfc, !PT ;  /* 0x0000000003037212 */ /* 0x004fca00078efcff */
[----:B------:R0:W-:Y:S02]  /*4560*/  ST.E desc[UR4][R6.64+0x4], R3 ;  /* 0x0000040306007985 */ /* 0x0001e4000c101904 */
.L_x_136:
[----:B------:R-:W-:Y:S05]  /*4570*/  BSYNC.RECONVERGENT B2 ;  /* 0x0000000000027941 */ /* 0x000fea0003800200 */
.L_x_135:
[----:B------:R-:W-:Y:S04]  /*4580*/  BSSY.RECONVERGENT B2, `(.L_x_137) ;  /* 0x0000009000027945 */ /* 0x000fe80003800200 */
[----:B------:R-:W-:Y:S05]  /*4590*/  @!P1 BRA `(.L_x_138) ;  /* 0x00000000001c9947 */ /* 0x000fea0003800000 */
[----:B------:R-:W-:Y:S02]  /*45a0*/  R2UR UR4, R54 ;  /* 0x00000000360472ca */ /* 0x000fe400000e0000 */
[----:B------:R-:W-:-:S13]  /*45b0*/  R2UR UR5, R55 ;  /* 0x00000000370572ca */ /* 0x000fda00000e0000 */
[----:B0-----:R-:W2:Y:S02]  /*45c0*/  LD.E.64 R6, desc[UR4][R4.64+-0x8] ;  /* 0xfffff80404067980 */ /* 0x001ea4000c101b00 */
[----:B--2---:R-:W-:-:S05]  /*45d0*/  IMAD.WIDE R6, R24, 0x8, R6 ;  /* 0x0000000818067825 */ /* 0x004fca00078e0206 */
[----:B------:R-:W2:Y:S02]  /*45e0*/  LD.E R3, desc[UR4][R6.64+0x4] ;  /* 0x0000040406037980 */ /* 0x000ea4000c101900 */
[----:B--2---:R-:W-:-:S05]  /*45f0*/  LOP3.LUT R3, R3, R0, RZ, 0xfc, !PT ;  /* 0x0000000003037212 */ /* 0x004fca00078efcff */
[----:B------:R1:W-:Y:S02]  /*4600*/  ST.E desc[UR4][R6.64+0x4], R3 ;  /* 0x0000040306007985 */ /* 0x0003e4000c101904 */
.L_x_138:
[----:B------:R-:W-:Y:S05]  /*4610*/  BSYNC.RECONVERGENT B2 ;  /* 0x0000000000027941 */ /* 0x000fea0003800200 */
.L_x_137:
[----:B------:R-:W-:Y:S04]  /*4620*/  BSSY.RECONVERGENT B2, `(.L_x_139) ;  /* 0x0000009000027945 */ /* 0x000fe80003800200 */
[----:B------:R-:W-:Y:S05]  /*4630*/  @!P2 BRA `(.L_x_140) ;  /* 0x00000000001ca947 */ /* 0x000fea0003800000 */
[----:B------:R-:W-:Y:S02]  /*4640*/  R2UR UR4, R54 ;  /* 0x00000000360472ca */ /* 0x000fe400000e0000 */
[----:B------:R-:W-:-:S13]  /*4650*/  R2UR UR5, R55 ;  /* 0x00000000370572ca */ /* 0x000fda00000e0000 */
[----:B01----:R-:W2:Y:S02]  /*4660*/  LD.E.64 R6, desc[UR4][R4.64] ;  /* 0x0000000404067980 */ /* 0x003ea4000c101b00 */
[----:B--2---:R-:W-:-:S05]  /*4670*/  IMAD.WIDE R6, R24, 0x8, R6 ;  /* 0x0000000818067825 */ /* 0x004fca00078e0206 */
[----:B------:R-:W2:Y:S02]  /*4680*/  LD.E R3, desc[UR4][R6.64+0x4] ;  /* 0x0000040406037980 */ /* 0x000ea4000c101900 */
[----:B--2---:R-:W-:-:S05]  /*4690*/  LOP3.LUT R3, R3, R0, RZ, 0xfc, !PT ;  /* 0x0000000003037212 */ /* 0x004fca00078efcff */
[----:B------:R2:W-:Y:S02]  /*46a0*/  ST.E desc[UR4][R6.64+0x4], R3 ;  /* 0x0000040306007985 */ /* 0x0005e4000c101904 */
.L_x_140:
[----:B------:R-:W-:Y:S05]  /*46b0*/  BSYNC.RECONVERGENT B2 ;  /* 0x0000000000027941 */ /* 0x000fea0003800200 */
.L_x_139:
[----:B012---:R-:W-:-:S05]  /*46c0*/  VIADD R3, R8, 0x3 ;  /* 0x0000000308037836 */ /* 0x007fca0000000000 */
[----:B------:R-:W-:-:S13]  /*46d0*/  ISETP.NE.AND P0, PT, R3, R28, PT ;  /* 0x0000001c0300720c */ /* 0x000fda0003f05270 */
[----:B------:R-:W-:Y:S02]  /*46e0*/  @P0 R2UR UR4, R54 ;  /* 0x00000000360402ca */ /* 0x000fe400000e0000 */
[----:B------:R-:W-:-:S13]  /*46f0*/  @P0 R2UR UR5, R55 ;  /* 0x00000000370502ca */ /* 0x000fda00000e0000 */
[----:B------:R-:W2:Y:S02]  /*4700*/  @P0 LD.E.64 R6, desc[UR4][R4.64+0x8] ;  /* 0x0000080404060980 */ /* 0x000ea4000c101b00 */
[----:B--2---:R-:W-:-:S05]  /*4710*/  @P0 IMAD.WIDE R6, R24, 0x8, R6 ;  /* 0x0000000818060825 */ /* 0x004fca00078e0206 */
[----:B------:R-:W2:Y:S01]  /*4720*/  @P0 LD.E R3, desc[UR4][R6.64+0x4] ;  /* 0x0000040406030980 */ /* 0x000ea2000c101900 */
[----:B------:R-:W-:Y:S01]  /*4730*/  VIADD R8, R8, 0x4 ;  /* 0x0000000408087836 */ /* 0x000fe20000000000 */
[----:B------:R-:W-:Y:S01]  /*4740*/  IADD3 R4, P1, PT, R4, 0x20, RZ ;  /* 0x0000002004047810 */ /* 0x000fe20007f3e0ff */
[----:B------:R-:W-:-:S04]  /*4750*/  VIADD R9, R9, 0x4 ;  /* 0x0000000409097836 */ /* 0x000fc80000000000 */
[----:B------:R-:W-:Y:S01]  /*4760*/  IMAD.X R13, RZ, RZ, R5, P1 ;  /* 0x000000ffff0d7224 */ /* 0x000fe200008e0605 */
[----:B--2---:R-:W-:-:S05]  /*4770*/  @P0 LOP3.LUT R3, R3, R0, RZ, 0xfc, !PT ;  /* 0x0000000003030212 */ /* 0x004fca00078efcff */
[----:B------:R0:W-:Y:S01]  /*4780*/  @P0 ST.E desc[UR4][R6.64+0x4], R3 ;  /* 0x0000040306000985 */ /* 0x0001e2000c101904 */
[----:B------:R-:W-:-:S13]  /*4790*/  ISETP.NE.AND P0, PT, R8, R11, PT ;  /* 0x0000000b0800720c */ /* 0x000fda0003f05270 */
[----:B0-----:R-:W-:Y:S05]  /*47a0*/  @P0 BRA `(.L_x_141) ;  /* 0xfffffffc00340947 */ /* 0x001fea000383ffff */
[----:B------:R-:W-:Y:S05]  /*47b0*/  BSYNC.RECONVERGENT B1 ;  /* 0x0000000000017941 */ /* 0x000fea0003800200 */
.L_x_128:
[----:B------:R-:W-:Y:S05]  /*47c0*/  BSYNC.RECONVERGENT B0 ;  /* 0x0000000000007941 */ /* 0x000fea0003800200 */
.L_x_127:
        /* <DEDUP_REMOVED lines=15> */
.L_x_145:
[----:B------:R-:W-:Y:S05]  /*48c0*/  BSYNC.RECONVERGENT B1 ;  /* 0x0000000000017941 */ /* 0x000fea0003800200 */
.L_x_144:
[----:B------:R-:W-:Y:S05]  /*48d0*/  @!P1 BRA `(.L_x_143) ;  /* 0x00000000005c9947 */ /* 0x000fea0003800000 */
[----:B0-2---:R-:W-:-:S05]  /*48e0*/  VIADD R3, R11, 0x1 ;  /* 0x000000010b037836 */ /* 0x005fca0000000000 */
        /* <DEDUP_REMOVED lines=22> */
.L_x_143:
[----:B------:R-:W-:Y:S05]  /*4a50*/  BSYNC.RECONVERGENT B0 ;  /* 0x0000000000007941 */ /* 0x000fea0003800200 */
.L_x_142:
[----:B------:R-:W-:Y:S01]  /*4a60*/  ISETP.GE.U32.AND P0, PT, R23, 0x4, PT ;  /* 0x000000041700780c */ /* 0x000fe20003f06070 */
[----:B------:R-:W-:Y:S01]  /*4a70*/  BSSY.RECONVERGENT B0, `(.L_x_146) ;  /* 0x0000038000007945 */ /* 0x000fe20003800200 */
[----:B------:R-:W-:-:S04]  /*4a80*/  IMAD.WIDE R62, R28, 0x8, R62 ;  /* 0x000000081c3e7825 */ /* 0x000fc800078e023e */
[----:B0-23--:R-:W-:-:S07]  /*4a90*/  IMAD.MOV.U32 R3, RZ, RZ, RZ ;  /* 0x000000ffff037224 */ /* 0x00dfce00078e00ff */
[----:B------:R-:W-:Y:S05]  /*4aa0*/  @!P0 BRA `(.L_x_147) ;  /* 0x0000000000d08947 */ /* 0x000fea0003800000 */
[----:B------:R-:W-:Y:S01]  /*4ab0*/  LOP3.LUT R3, R22, 0x7ffc, RZ, 0xc0, !PT ;  /* 0x00007ffc16037812 */ /* 0x000fe200078ec0ff */
[----:B------:R-:W-:-:S07]  /*4ac0*/  IMAD.MOV.U32 R7, RZ, RZ, RZ ;  /* 0x000000ffff077224 */ /* 0x000fce00078e00ff */
.L_x_156:
        /* <DEDUP_REMOVED lines=16> */
.L_x_149:
[----:B------:R-:W-:Y:S05]  /*4bd0*/  BSYNC.RECONVERGENT B1 ;  /* 0x0000000000017941 */ /* 0x000fea0003800200 */
.L_x_148:
        /* <DEDUP_REMOVED lines=9> */
.L_x_151:
[----:B------:R-:W-:Y:S05]  /*4c70*/  BSYNC.RECONVERGENT B1 ;  /* 0x0000000000017941 */ /* 0x000fea0003800200 */
.L_x_150:
        /* <DEDUP_REMOVED lines=9> */
.L_x_153:
[----:B------:R-:W-:Y:S05]  /*4d10*/  BSYNC.RECONVERGENT B1 ;  /* 0x0000000000017941 */ /* 0x000fea0003800200 */
.L_x_152:
        /* <DEDUP_REMOVED lines=9> */
.L_x_155:
[----:B------:R-:W-:Y:S05]  /*4db0*/  BSYNC.RECONVERGENT B1 ;  /* 0x0000000000017941 */ /* 0x000fea0003800200 */
.L_x_154:
[----:B------:R-:W-:-:S05]  /*4dc0*/  VIADD R7, R7, 0x4 ;  /* 0x0000000407077836 */ /* 0x000fca0000000000 */
[----:B------:R-:W-:-:S13]  /*4dd0*/  ISETP.NE.AND P0, PT, R7, R3, PT ;  /* 0x000000030700720c */ /* 0x000fda0003f05270 */
[----:B------:R-:W-:Y:S05]  /*4de0*/  @P0 BRA `(.L_x_156) ;  /* 0xfffffffc00380947 */ /* 0x000fea000383ffff */
.L_x_147:
[----:B------:R-:W-:Y:S05]  /*4df0*/  BSYNC.RECONVERGENT B0 ;  /* 0x0000000000007941 */ /* 0x000fea0003800200 */
.L_x_146:
        /* <DEDUP_REMOVED lines=13> */
.L_x_158:
[----:B------:R-:W-:Y:S05]  /*4ed0*/  BSYNC.RECONVERGENT B0 ;  /* 0x0000000000007941 */ /* 0x000fea0003800200 */
.L_x_157:
        /* <DEDUP_REMOVED lines=15> */
.L_x_160:
[----:B------:R-:W-:Y:S05]  /*4fd0*/  BSYNC.RECONVERGENT B0 ;  /* 0x0000000000007941 */ /* 0x000fea0003800200 */
.L_x_159:
[----:B------:R-:W-:Y:S05]  /*4fe0*/  @P0 BRA `(.L_x_126) ;  /* 0x00000000001c0947 */ /* 0x000fea0003800000 */
[----:B------:R-:W-:Y:S02]  /*4ff0*/  R2UR UR4, R54 ;  /* 0x00000000360472ca */ /* 0x000fe400000e0000 */
[----:B------:R-:W-:-:S13]  /*5000*/  R2UR UR5, R55 ;  /* 0x00000000370572ca */ /* 0x000fda00000e0000 */
[----:B------:R-:W0:Y:S02]  /*5010*/  LD.E.64 R62, desc[UR4][R62.64] ;  /* 0x000000043e3e7980 */ /* 0x000e24000c101b00 */
[----:B0-----:R-:W-:-:S05]  /*5020*/  IMAD.WIDE.U32 R4, R3, 0x8, R62 ;  /* 0x0000000803047825 */ /* 0x001fca00078e003e */
[----:B------:R-:W1:Y:S02]  /*5030*/  LD.E R3, desc[UR4][R4.64+0x14] ;  /* 0x0000140404037980 */ /* 0x000e64000c101900 */
[----:B-1----:R-:W-:-:S05]  /*5040*/  LOP3.LUT R3, R3, R0, RZ, 0xfc, !PT ;  /* 0x0000000003037212 */ /* 0x002fca00078efcff */
[----:B------:R0:W-:Y:S02]  /*5050*/  ST.E desc[UR4][R4.64+0x14], R3 ;  /* 0x0000140304007985 */ /* 0x0001e4000c101904 */
.L_x_126:
[----:B------:R-:W-:Y:S05]  /*5060*/  BSYNC.RECONVERGENT B7 ;  /* 0x0000000000077941 */ /* 0x000fea0003800200 */
.L_x_125:
[----:B------:R-:W-:-:S13]  /*5070*/  ISETP.NE.AND P0, PT, R37, RZ, PT ;  /* 0x000000ff2500720c */ /* 0x000fda0003f05270 */
[----:B------:R-:W-:Y:S05]  /*5080*/  @P0 BRA `(.L_x_161) ;  /* 0xffffffe800d40947 */ /* 0x000fea000383ffff */
[----:B------:R-:W-:Y:S05]  /*5090*/  BSYNC.RECONVERGENT B6 ;  /* 0x0000000000067941 */ /* 0x000fea0003800200 */
.L_x_122:
[----:B------:R-:W-:-:S13]  /*50a0*/  ISETP.NE.AND P0, PT, R29, RZ, PT ;  /* 0x000000ff1d00720c */ /* 0x000fda0003f05270 */
        /* <DEDUP_REMOVED lines=9> */
[----:B--234-:R-:W5:Y:S04]  /*5140*/  LDG.E.64 R4, desc[UR4][R46.64] ;  /* 0x000000042e047981 */ /* 0x01cf68000c1e1b00 */
[----:B-----5:R0:W-:Y:S04]  /*5150*/  ST.E.U16 desc[UR4][R4.64+0x8], R3 ;  /* 0x0000080304007985 */ /* 0x0201e8000c101504 */
[----:B------:R-:W2:Y:S04]  /*5160*/  LD.E.U8 R7, desc[UR6][R44.64+0x18] ;  /* 0x000018062c077980 */ /* 0x000ea8000c101100 */
        /* <DEDUP_REMOVED lines=8> */
.L_x_170:
[----:B------:R-:W-:Y:S01]  /*51f0*/  PRMT R6, R3, 0x9910, RZ ;  /* 0x0000991003067816 */ /* 0x000fe200000000ff */
[----:B------:R-:W-:Y:S03]  /*5200*/  BSSY.RECONVERGENT B2, `(.L_x_166) ;  /* 0x0000024000027945 */ /* 0x000fe60003800200 */
[----:B------:R-:W-:-:S13]  /*5210*/  ISETP.GE.AND P0, PT, R6, 0x1, PT ;  /* 0x000000010600780c */ /* 0x000fda0003f06270 */
[----:B------:R-:W-:Y:S05]  /*5220*/  @!P0 BRA `(.L_x_167) ;  /* 0x0000000000848947 */ /* 0x000fea0003800000 */
[----:B------:R-:W-:Y:S01]  /*5230*/  BSSY.RECONVERGENT B3, `(.L_x_168) ;  /* 0x000001f000037945 */ /* 0x000fe20003800200 */
[----:B------:R-:W-:-:S07]  /*5240*/  IMAD.MOV.U32 R3, RZ, RZ, RZ ;  /* 0x000000ffff037224 */ /* 0x000fce00078e00ff */
.L_x_169:
        /* <DEDUP_REMOVED lines=30> */
.L_x_168:
[----:B------:R-:W-:-:S07]  /*5430*/  PRMT R3, R6, 0x7610, R3 ;  /* 0x0000761006037816 */ /* 0x000fce0000000003 */
.L_x_167:
[----:B------:R-:W-:Y:S05]  /*5440*/  BSYNC.RECONVERGENT B2 ;  /* 0x0000000000027941 */ /* 0x000fea0003800200 */
.L_x_166:
[----:B------:R-:W-:Y:S01]  /*5450*/  VIADD R0, R0, 0x1 ;  /* 0x0000000100007836 */ /* 0x000fe20000000000 */
[----:B------:R-:W-:-:S04]  /*5460*/  PRMT R7, R3, 0x9910, RZ ;  /* 0x0000991003077816 */ /* 0x000fc800000000ff */
[----:B------:R-:W-:-:S13]  /*5470*/  ISETP.GE.AND P0, PT, R0, R7, PT ;  /* 0x000000070000720c */ /* 0x000fda0003f06270 */
[----:B------:R-:W-:Y:S05]  /*5480*/  @!P0 BRA `(.L_x_170) ;  /* 0xfffffffc00588947 */ /* 0x000fea000383ffff */
.L_x_165:
[----:B------:R-:W-:Y:S05]  /*5490*/  BSYNC.RECONVERGENT B1 ;  /* 0x0000000000017941 */ /* 0x000fea0003800200 */
.L_x_164:
[----:B------:R-:W-:Y:S02]  /*54a0*/  R2UR UR4, R54 ;  /* 0x00000000360472ca */ /* 0x000fe400000e0000 */
[----:B------:R-:W-:-:S13]  /*54b0*/  R2UR UR5, R55 ;  /* 0x00000000370572ca */ /* 0x000fda00000e0000 */
[----:B------:R-:W2:Y:S01]  /*54c0*/  LDG.E.64 R4, desc[UR4][R46.64] ;  /* 0x000000042e047981 */ /* 0x000ea2000c1e1b00 */
[----:B------:R-:W-:-:S05]  /*54d0*/  IMAD.MOV.U32 R0, RZ, RZ, 0x31 ;  /* 0x00000031ff007424 */ /* 0x000fca00078e00ff */
[----:B--2---:R0:W-:Y:S02]  /*54e0*/  ST.E.U8 desc[UR4][R4.64+0x18], R0 ;  /* 0x0000180004007985 */ /* 0x0041e4000c101104 */
.L_x_163:
[----:B------:R-:W-:Y:S05]  /*54f0*/  BSYNC.RECONVERGENT B0 ;  /* 0x0000000000007941 */ /* 0x000fea0003800200 */
.L_x_162:
[----:B------:R-:W-:Y:S02]  /*5500*/  R2UR UR4, R54 ;  /* 0x00000000360472ca */ /* 0x000fe400000e0000 */
[----:B------:R-:W-:-:S13]  /*5510*/  R2UR UR5, R55 ;  /* 0x00000000370572ca */ /* 0x000fda00000e0000 */
[----:B0-----:R-:W5:Y:S01]  /*5520*/  LD.E.64 R6, desc[UR4][R52.64] ;  /* 0x0000000434067980 */ /* 0x001f62000c101b00 */
[----:B------:R-:W-:Y:S01]  /*5530*/  IMAD.MOV.U32 R31, RZ, RZ, 0x1 ;  /* 0x00000001ff1f7424 */ /* 0x000fe200078e00ff */
[----:B-----5:R-:W-:-:S04]  /*5540*/  ISETP.NE.U32.AND P0, PT, R6, RZ, PT ;  /* 0x000000ff0600720c */ /* 0x020fc80003f05070 */
[----:B------:R-:W-:-:S04]  /*5550*/  ISETP.NE.AND.EX P0, PT, R7, RZ, PT, P0 ;  /* 0x000000ff0700720c */ /* 0x000fc80003f05300 */
[----:B------:R-:W-:-:S13]  /*5560*/  ISETP.GT.OR P0, PT, R26, 0x1, !P0 ;  /* 0x000000011a00780c */ /* 0x000fda0004704670 */
[----:B------:R-:W-:Y:S05]  /*5570*/  @P0 BRA `(.L_x_121) ;  /* 0x0000000000280947 */ /* 0x000fea0003800000 */
[----:B--234-:R-:W-:Y:S01]  /*5580*/  IMAD.MOV.U32 R9, RZ, RZ, R24 ;  /* 0x000000ffff097224 */ /* 0x01cfe200078e0018 */
        /* <DEDUP_REMOVED lines=9> */
.L_x_121:
[----:B------:R-:W-:Y:S05]  /*5620*/  BSYNC.RECONVERGENT B8 ;  /* 0x0000000000087941 */ /* 0x000fea0003800200 */
.L_x_120:
        /* <DEDUP_REMOVED lines=8> */
[----:B-1----:R-:W2:Y:S01]  /*56b0*/  LD.E.U16 R0, desc[UR6][R38.64+0x8] ;  /* 0x0000080626007980 */ /* 0x002ea2000c101500 */
[----:B------:R-:W-:Y:S01]  /*56c0*/  BSSY.RECONVERGENT B0, `(.L_x_171) ;  /* 0x0000033000007945 */ /* 0x000fe20003800200 */
[----:B--2---:R-:W-:-:S04]  /*56d0*/  PRMT R4, R0, 0x9910, RZ ;  /* 0x0000991000047816 */ /* 0x004fc800000000ff */
[----:B------:R-:W-:-:S13]  /*56e0*/  ISETP.GE.AND P0, PT, R4, 0x1, PT ;  /* 0x000000010400780c */ /* 0x000fda0003f06270 */
[----:B0-----:R-:W-:Y:S05]  /*56f0*/  @!P0 BRA `(.L_x_172) ;  /* 0x0000000000bc8947 */ /* 0x001fea0003800000 */
[----:B------:R-:W-:Y:S01]  /*5700*/  BSSY.RECONVERGENT B1, `(.L_x_173) ;  /* 0x000002b000017945 */ /* 0x000fe20003800200 */
[----:B------:R-:W-:-:S07]  /*5710*/  IMAD.MOV.U32 R3, RZ, RZ, RZ ;  /* 0x000000ffff037224 */ /* 0x000fce00078e00ff */
.L_x_177:
[----:B------:R-:W-:Y:S01]  /*5720*/  PRMT R4, R0, 0x9910, RZ ;  /* 0x0000991000047816 */ /* 0x000fe200000000ff */
[----:B------:R-:W-:Y:S03]  /*5730*/  BSSY.RECONVERGENT B2, `(.L_x_174) ;  /* 0x0000023000027945 */ /* 0x000fe60003800200 */
[----:B------:R-:W-:-:S13]  /*5740*/  ISETP.GE.AND P0, PT, R4, 0x1, PT ;  /* 0x000000010400780c */ /* 0x000fda0003f06270 */
[----:B------:R-:W-:Y:S05]  /*5750*/  @!P0 BRA `(.L_x_175) ;  /* 0x0000000000808947 */ /* 0x000fea0003800000 */
[----:B------:R-:W-:Y:S01]  /*5760*/  BSSY.RECONVERGENT B3, `(.L_x_175) ;  /* 0x000001f000037945 */ /* 0x000fe20003800200 */
[----:B------:R-:W-:-:S07]  /*5770*/  IMAD.MOV.U32 R15, RZ, RZ, RZ ;  /* 0x000000ffff0f7224 */ /* 0x000fce00078e00ff */
.L_x_176:
        /* <DEDUP_REMOVED lines=30> */
.L_x_175:
[----:B------:R-:W-:Y:S05]  /*5960*/  BSYNC.RECONVERGENT B2 ;  /* 0x0000000000027941 */ /* 0x000fea0003800200 */
.L_x_174:
[----:B------:R-:W-:Y:S01]  /*5970*/  VIADD R3, R3, 0x1 ;  /* 0x0000000103037836 */ /* 0x000fe20000000000 */
[----:B------:R-:W-:-:S04]  /*5980*/  PRMT R4, R0, 0x9910, RZ ;  /* 0x0000991000047816 */ /* 0x000fc800000000ff */
[----:B------:R-:W-:-:S13]  /*5990*/  ISETP.GE.AND P0, PT, R3, R4, PT ;  /* 0x000000040300720c */ /* 0x000fda0003f06270 */
[----:B------:R-:W-:Y:S05]  /*59a0*/  @!P0 BRA `(.L_x_177) ;  /* 0xfffffffc005c8947 */ /* 0x000fea000383ffff */
[----:B------:R-:W-:Y:S05]  /*59b0*/  BSYNC.RECONVERGENT B1 ;  /* 0x0000000000017941 */ /* 0x000fea0003800200 */
.L_x_173:
[----:B------:R-:W-:Y:S02]  /*59c0*/  R2UR UR4, R54 ;  /* 0x00000000360472ca */ /* 0x000fe400000e0000 */
[----:B------:R-:W-:-:S13]  /*59d0*/  R2UR UR5, R55 ;  /* 0x00000000370572ca */ /* 0x000fda00000e0000 */
[----:B------:R0:W5:Y:S02]  /*59e0*/  LD.E.U16 R5, desc[UR4][R44.64+0x8] ;  /* 0x000008042c057980 */ /* 0x000164000c101500 */
.L_x_172:
[----:B------:R-:W-:Y:S05]  /*59f0*/  BSYNC.RECONVERGENT B0 ;  /* 0x0000000000007941 */ /* 0x000fea0003800200 */
.L_x_171:
[----:B------:R-:W-:Y:S01]  /*5a00*/  VIADD R36, R36, 0x1 ;  /* 0x0000000124247836 */ /* 0x000fe20000000000 */
[----:B-----5:R-:W-:-:S04]  /*5a10*/  PRMT R3, R5, 0x9910, RZ ;  /* 0x0000991005037816 */ /* 0x020fc800000000ff */
[----:B------:R-:W-:-:S13]  /*5a20*/  ISETP.GE.AND P0, PT, R36, R3, PT ;  /* 0x000000032400720c */ /* 0x000fda0003f06270 */
[----:B------:R-:W-:Y:S05]  /*5a30*/  @!P0 BRA `(.L_x_178) ;  /* 0xffffffe000508947 */ /* 0x000fea000383ffff */
[----:B------:R-:W-:Y:S05]  /*5a40*/  BSYNC.RECONVERGENT B9 ;  /* 0x0000000000097941 */ /* 0x000fea0003800200 */
.L_x_119:
[----:B------:R-:W-:Y:S05]  /*5a50*/  BRA `(.L_x_9) ;  /* 0x0000000000207947 */ /* 0x000fea0003800000 */
.L_x_8:
[----:B------:R-:W-:Y:S01]  /*5a60*/  MOV R0, 0x160 ;  /* 0x0000016000007802 */ /* 0x000fe20000000f00 */
[----:B------:R-:W0:Y:S01]  /*5a70*/  LDCU.64 UR4, c[0x4][0x158] ;  /* 0x01002b00ff0477ac */ /* 0x000e220008000a00 */
[----:B------:R-:W-:Y:S02]  /*5a80*/  CS2R R6, SRZ ;  /* 0x0000000000067805 */ /* 0x000fe4000001ff00 */
[----:B------:R1:W2:Y:S01]  /*5a90*/  LDC.64 R8, c[0x4][R0] ;  /* 0x0100000000087b82 */ /* 0x0002a20000000a00 */
[----:B0-----:R-:W-:Y:S02]  /*5aa0*/  IMAD.U32 R4, RZ, RZ, UR4 ;  /* 0x00000004ff047e24 */ /* 0x001fe4000f8e00ff */
[----:B-1----:R-:W-:-:S07]  /*5ab0*/  IMAD.U32 R5, RZ, RZ, UR5 ;  /* 0x00000005ff057e24 */ /* 0x002fce000f8e00ff */
[----:B------:R-:W-:-:S07]  /*5ac0*/  LEPC R20, `(.L_x_9) ;  /* 0x000000001014794e */ /* 0x000fce0000000000 */
[----:B--2--5:R-:W-:Y:S05]  /*5ad0*/  CALL.ABS.NOINC R8 ;  /* 0x0000000008007343 */ /* 0x024fea0003c00000 */
.L_x_9:
[----:B------:R-:W-:Y:S05]  /*5ae0*/  BSYNC.RECONVERGENT B10 ;  /* 0x00000000000a7941 */ /* 0x000fea0003800200 */
.L_x_1:
[----:B------:R-:W1:Y:S01]  /*5af0*/  LDL R20, [R1+0x14] ;  /* 0x0000140001147983 */ /* 0x000e620000100800 */
[----:B------:R5:W-:Y:S05]  /*5b00*/  BMOV.32 B6, R2 ;  /* 0x0000000206007356 */ /* 0x000bea0000000000 */
[----:B------:R-:W1:Y:S01]  /*5b10*/  LDL R21, [R1+0x18] ;  /* 0x0000180001157983 */ /* 0x000e620000100800 */
[----:B------:R0:W-:Y:S05]  /*5b20*/  BMOV.32 B7, R16 ;  /* 0x0000001007007356 */ /* 0x0001ea0000000000 */
[----:B------:R2:W-:Y:S05]  /*5b30*/  BMOV.32 B8, R17 ;  /* 0x0000001108007356 */ /* 0x0005ea0000000000 */
[----:B------:R3:W-:Y:S05]  /*5b40*/  BMOV.32 B9, R18 ;  /* 0x0000001209007356 */ /* 0x0007ea0000000000 */
[----:B------:R4:W-:Y:S05]  /*5b50*/  BMOV.32 B10, R19 ;  /* 0x000000130a007356 */ /* 0x0009ea0000000000 */
[----:B-----5:R-:W1:Y:S04]  /*5b60*/  LDL R2, [R1] ;  /* 0x0000000001027983 */ /* 0x020e680000100800 */
[----:B0-----:R-:W1:Y:S04]  /*5b70*/  LDL R16, [R1+0x4] ;  /* 0x0000040001107983 */ /* 0x001e680000100800 */
[----:B--2---:R-:W1:Y:S04]  /*5b80*/  LDL R17, [R1+0x8] ;  /* 0x0000080001117983 */ /* 0x004e680000100800 */
[----:B---3--:R-:W1:Y:S04]  /*5b90*/  LDL R18, [R1+0xc] ;  /* 0x00000c0001127983 */ /* 0x008e680000100800 */
[----:B----4-:R-:W1:Y:S04]  /*5ba0*/  LDL R19, [R1+0x10] ;  /* 0x0000100001137983 */ /* 0x010e680000100800 */
[----:B------:R-:W1:Y:S04]  /*5bb0*/  LDL R22, [R1+0x1c] ;  /* 0x00001c0001167983 */ /* 0x000e680000100800 */
        /* <DEDUP_REMOVED lines=26> */
[----:B------:R0:W1:Y:S02]  /*5d60*/  LDL R69, [R1+0x88] ;  /* 0x0000880001457983 */ /* 0x0000640000100800 */
[----:B0-----:R-:W-:Y:S01]  /*5d70*/  VIADD R1, R1, 0x90 ;  /* 0x0000009001017836 */ /* 0x001fe20000000000 */
[----:B-1----:R-:W-:Y:S06]  /*5d80*/  RET.REL.NODEC R20 `(_Z7computeP4gridP4pathPS0_) ;  /* 0xffffffa0149c7950 */ /* 0x002fec0003c3ffff */
        .type           $_Z7computeP4gridP4pathPS0_$__internal_accurate_pow,@function
        .size           $_Z7computeP4gridP4pathPS0_$__internal_accurate_pow,(.L_x_183 - $_Z7computeP4gridP4pathPS0_$__internal_accurate_pow)
$_Z7computeP4gridP4pathPS0_$__internal_accurate_pow:
        /* <DEDUP_REMOVED lines=9> */
[----:B------:R0:W-:Y:S01]  /*5e20*/  STL [R1], R2 ;  /* 0x0000000201007387 */ /* 0x0001e20000100800 */
[----:B------:R-:W1:Y:S01]  /*5e30*/  MUFU.RCP64H R3, 2 ;  /* 0x4000000000037908 */ /* 0x000e620000001800 */
[----:B------:R-:W-:Y:S01]  /*5e40*/  IMAD.MOV.U32 R6, RZ, RZ, 0x0 ;  /* 0x00000000ff067424 */ /* 0x000fe200078e00ff */
[----:B------:R-:W-:Y:S01]  /*5e50*/  UMOV UR4, 0x7d2cafe2 ;  /* 0x7d2cafe200047882 */ /* 0x000fe20000000000 */
[----:B------:R-:W-:Y:S01]  /*5e60*/  IMAD.MOV.U32 R7, RZ, RZ, 0x40000000 ;  /* 0x40000000ff077424 */ /* 0x000fe200078e00ff */
[----:B------:R-:W-:Y:S01]  /*5e70*/  UMOV UR5, 0x3eb0f5ff ;  /* 0x3eb0f5ff00057882 */ /* 0x000fe20000000000 */
[----:B0-----:R-:W-:Y:S01]  /*5e80*/  IMAD.MOV.U32 R2, RZ, RZ, RZ ;  /* 0x000000ffff027224 */ /* 0x001fe200078e00ff */
[----:B------:R-:W-:Y:S01]  /*5e90*/  BSSY.RECONVERGENT B0, `(.L_x_179) ;  /* 0x0000090000007945 */ /* 0x000fe20003800200 */
[----:B------:R-:W-:-:S02]  /*5ea0*/  IMAD.MOV.U32 R10, RZ, RZ, 0x41ad3b5a ;  /* 0x41ad3b5aff0a7424 */ /* 0x000fc400078e00ff */
[----:B------:R-:W-:Y:S02]  /*5eb0*/  IMAD.MOV.U32 R11, RZ, RZ, 0x3ed0f5d2 ;  /* 0x3ed0f5d2ff0b7424 */ /* 0x000fe400078e00ff */
[----:B------:R-:W-:-:S05]  /*5ec0*/  IMAD.SHL.U32 R0, R5, 0x2, RZ ;  /* 0x0000000205007824 */ /* 0x000fca00078e00ff */
[----:B------:R-:W-:Y:S01]  /*5ed0*/  ISETP.GT.U32.AND P0, PT, R0, -0x2000001, PT ;  /* 0xfdffffff0000780c */ /* 0x000fe20003f04070 */
[----:B-1----:R-:W-:-:S08]  /*5ee0*/  DFMA R6, R2, -R6, 1 ;  /* 0x3ff000000206742b */ /* 0x002fd00000000806 */
[----:B------:R-:W-:-:S04]  /*5ef0*/  DFMA R6, R6, R6, R6 ;  /* 0x000000060606722b */ /* 0x000fc80000000006 */
[----:B------:R-:W-:-:S04]  /*5f00*/  @P0 LOP3.LUT R5, R5, 0xff0fffff, RZ, 0xc0, !PT ;  /* 0xff0fffff05050812 */ /* 0x000fc800078ec0ff */
[----:B------:R-:W-:-:S08]  /*5f10*/  DFMA R6, R2, R6, R2 ;  /* 0x000000060206722b */ /* 0x000fd00000000002 */
[----:B------:R-:W-:-:S08]  /*5f20*/  DMUL R2, RZ, R6 ;  /* 0x00000006ff027228 */ /* 0x000fd00000000000 */
[----:B------:R-:W-:-:S08]  /*5f30*/  DFMA R2, RZ, R6, R2 ;  /* 0x00000006ff02722b */ /* 0x000fd00000000002 */
[CC--:B------:R-:W-:Y:S02]  /*5f40*/  DMUL R8, R2.reuse, R2.reuse ;  /* 0x0000000202087228 */ /* 0x0c0fe40000000000 */
[----:B------:R-:W-:Y:S02]  /*5f50*/  DADD R12, RZ, -R2 ;  /* 0x00000000ff0c7229 */ /* 0x000fe40000000802 */
[----:B------:R-:W-:-:S04]  /*5f60*/  DMUL R18, R2, R2 ;  /* 0x0000000202127228 */ /* 0x000fc80000000000 */
[----:B------:R-:W-:Y:S01]  /*5f70*/  DFMA R10, R8, UR4, R10 ;  /* 0x00000004080a7c2b */ /* 0x000fe2000800000a */
[----:B------:R-:W-:Y:S01]  /*5f80*/  UMOV UR4, 0x75488a3f ;  /* 0x75488a3f00047882 */ /* 0x000fe20000000000 */
[----:B------:R-:W-:Y:S01]  /*5f90*/  UMOV UR5, 0x3ef3b20a ;  /* 0x3ef3b20a00057882 */ /* 0x000fe20000000000 */
[----:B------:R-:W-:Y:S02]  /*5fa0*/  DADD R12, R12, R12 ;  /* 0x000000000c0c7229 */ /* 0x000fe4000000000c */
[----:B------:R-:W-:-:S03]  /*5fb0*/  DMUL R22, R2, R18 ;  /* 0x0000001202167228 */ /* 0x000fc60000000000 */
[----:B------:R-:W-:Y:S01]  /*5fc0*/  DFMA R10, R8, R10, UR4 ;  /* 0x00000004080a7e2b */ /* 0x000fe2000800000a */
[----:B------:R-:W-:Y:S01]  /*5fd0*/  UMOV UR4, 0xe4faecd5 ;  /* 0xe4faecd500047882 */ /* 0x000fe20000000000 */
[----:B------:R-:W-:Y:S01]  /*5fe0*/  UMOV UR5, 0x3f1745cd ;  /* 0x3f1745cd00057882 */ /* 0x000fe20000000000 */
[----:B------:R-:W-:Y:S02]  /*5ff0*/  DFMA R12, RZ, -R2, R12 ;  /* 0x80000002ff0c722b */ /* 0x000fe4000000000c */
[----:B------:R-:W-:-:S03]  /*6000*/  DFMA R24, R2, R18, -R22 ;  /* 0x000000120218722b */ /* 0x000fc60000000816 */
[----:B------:R-:W-:Y:S01]  /*6010*/  DFMA R10, R8, R10, UR4 ;  /* 0x00000004080a7e2b */ /* 0x000fe2000800000a */
[----:B------:R-:W-:Y:S01]  /*6020*/  UMOV UR4, 0x258a578b ;  /* 0x258a578b00047882 */ /* 0x000fe20000000000 */
[----:B------:R-:W-:Y:S01]  /*6030*/  UMOV UR5, 0x3f3c71c7 ;  /* 0x3f3c71c700057882 */ /* 0x000fe20000000000 */
[----:B------:R-:W-:-:S05]  /*6040*/  DMUL R12, R6, R12 ;  /* 0x0000000c060c7228 */ /* 0x000fca0000000000 */
[----:B------:R-:W-:Y:S01]  /*6050*/  DFMA R10, R8, R10, UR4 ;  /* 0x00000004080a7e2b */ /* 0x000fe2000800000a */
[----:B------:R-:W-:Y:S01]  /*6060*/  UMOV UR4, 0x9242b910 ;  /* 0x9242b91000047882 */ /* 0x000fe20000000000 */
[----:B------:R-:W-:Y:S01]  /*6070*/  UMOV UR5, 0x3f624924 ;  /* 0x3f62492400057882 */ /* 0x000fe20000000000 */
[----:B------:R-:W-:-:S05]  /*6080*/  DFMA R24, R12, R18, R24 ;  /* 0x000000120c18722b */ /* 0x000fca0000000018 */
[----:B------:R-:W-:Y:S01]  /*6090*/  DFMA R10, R8, R10, UR4 ;  /* 0x00000004080a7e2b */ /* 0x000fe2000800000a */
[----:B------:R-:W-:Y:S01]  /*60a0*/  UMOV UR4, 0x99999dfb ;  /* 0x99999dfb00047882 */ /* 0x000fe20000000000 */
[----:B------:R-:W-:-:S06]  /*60b0*/  UMOV UR5, 0x3f899999 ;  /* 0x3f89999900057882 */ /* 0x000fcc0000000000 */
[----:B------:R-:W-:Y:S01]  /*60c0*/  DFMA R10, R8, R10, UR4 ;  /* 0x00000004080a7e2b */ /* 0x000fe2000800000a */
[----:B------:R-:W-:Y:S01]  /*60d0*/  UMOV UR4, 0x55555555 ;  /* 0x5555555500047882 */ /* 0x000fe20000000000 */
[----:B------:R-:W-:-:S06]  /*60e0*/  UMOV UR5, 0x3fb55555 ;  /* 0x3fb5555500057882 */ /* 0x000fcc0000000000 */
[----:B------:R-:W-:-:S08]  /*60f0*/  DFMA R14, R8, R10, UR4 ;  /* 0x00000004080e7e2b */ /* 0x000fd0000800000a */
[----:B------:R-:W-:Y:S01]  /*6100*/  DADD R16, -R14, UR4 ;  /* 0x000000040e107e29 */ /* 0x000fe20008000100 */
[----:B------:R-:W-:Y:S01]  /*6110*/  UMOV UR4, 0xb9e7b0 ;  /* 0x00b9e7b000047882 */ /* 0x000fe20000000000 */
[----:B------:R-:W-:-:S06]  /*6120*/  UMOV UR5, 0x3c46a4cb ;  /* 0x3c46a4cb00057882 */ /* 0x000fcc0000000000 */
[----:B------:R-:W-:Y:S02]  /*6130*/  DFMA R16, R8, R10, R16 ;  /* 0x0000000a0810722b */ /* 0x000fe40000000010 */
[----:B------:R-:W-:Y:S01]  /*6140*/  DFMA R8, R2, R2, -R18 ;  /* 0x000000020208722b */ /* 0x000fe20000000812 */
[----:B------:R-:W-:Y:S02]  /*6150*/  VIADD R11, R13, 0x100000 ;  /* 0x001000000d0b7836 */ /* 0x000fe40000000000 */
[----:B------:R-:W-:-:S03]  /*6160*/  IMAD.MOV.U32 R10, RZ, RZ, R12 ;  /* 0x000000ffff0a7224 */ /* 0x000fc600078e000c */
[----:B------:R-:W-:Y:S01]  /*6170*/  DADD R16, R16, -UR4 ;  /* 0x8000000410107e29 */ /* 0x000fe20008000000 */
[----:B------:R-:W-:Y:S01]  /*6180*/  UMOV UR4, 0x0 ;  /* 0x0000000000047882 */ /* 0x000fe20000000000 */
[----:B------:R-:W-:Y:S01]  /*6190*/  UMOV UR5, 0x3ff00000 ;  /* 0x3ff0000000057882 */ /* 0x000fe20000000000 */
[----:B------:R-:W-:-:S05]  /*61a0*/  DFMA R8, R2, R10, R8 ;  /* 0x0000000a0208722b */ /* 0x000fca0000000008 */
[----:B------:R-:W-:-:S03]  /*61b0*/  DADD R6, R14, R16 ;  /* 0x000000000e067229 */ /* 0x000fc60000000010 */
[----:B------:R-:W-:-:S05]  /*61c0*/  DFMA R8, R2, R8, R24 ;  /* 0x000000080208722b */ /* 0x000fca0000000018 */
[----:B------:R-:W-:Y:S02]  /*61d0*/  DMUL R10, R6, R22 ;  /* 0x00000016060a7228 */ /* 0x000fe40000000000 */
[----:B------:R-:W-:-:S06]  /*61e0*/  DADD R14, R14, -R6 ;  /* 0x000000000e0e7229 */ /* 0x000fcc0000000806 */
[----:B------:R-:W-:Y:S02]  /*61f0*/  DFMA R18, R6, R22, -R10 ;  /* 0x000000160612722b */ /* 0x000fe4000000080a */
[----:B------:R-:W-:-:S06]  /*6200*/  DADD R14, R16, R14 ;  /* 0x00000000100e7229 */ /* 0x000fcc000000000e */
[----:B------:R-:W-:-:S08]  /*6210*/  DFMA R8, R6, R8, R18 ;  /* 0x000000080608722b */ /* 0x000fd00000000012 */
[----:B------:R-:W-:-:S08]  /*6220*/  DFMA R8, R14, R22, R8 ;  /* 0x000000160e08722b */ /* 0x000fd00000000008 */
[----:B------:R-:W-:-:S08]  /*6230*/  DADD R6, R10, R8 ;  /* 0x000000000a067229 */ /* 0x000fd00000000008 */
[--C-:B------:R-:W-:Y:S02]  /*6240*/  DADD R14, R2, R6.reuse ;  /* 0x00000000020e7229 */ /* 0x100fe40000000006 */
[----:B------:R-:W-:-:S06]  /*6250*/  DADD R10, R10, -R6 ;  /* 0x000000000a0a7229 */ /* 0x000fcc0000000806 */
[----:B------:R-:W-:Y:S02]  /*6260*/  DADD R2, R2, -R14 ;  /* 0x0000000002027229 */ /* 0x000fe4000000080e */
[----:B------:R-:W-:Y:S01]  /*6270*/  DADD R10, R8, R10 ;  /* 0x00000000080a7229 */ /* 0x000fe2000000000a */
[----:B------:R-:W-:Y:S02]  /*6280*/  IMAD.MOV.U32 R8, RZ, RZ, -0x105c611 ;  /* 0xfefa39efff087424 */ /* 0x000fe400078e00ff */
[----:B------:R-:W-:-:S03]  /*6290*/  IMAD.MOV.U32 R9, RZ, RZ, 0x3fe62e42 ;  /* 0x3fe62e42ff097424 */ /* 0x000fc600078e00ff */
[----:B------:R-:W-:-:S08]  /*62a0*/  DADD R2, R6, R2 ;  /* 0x0000000006027229 */ /* 0x000fd00000000002 */
[----:B------:R-:W-:-:S08]  /*62b0*/  DADD R2, R10, R2 ;  /* 0x000000000a027229 */ /* 0x000fd00000000002 */
[----:B------:R-:W-:Y:S01]  /*62c0*/  DADD R2, R12, R2 ;  /* 0x000000000c027229 */ /* 0x000fe20000000002 */
[----:B------:R-:W-:Y:S02]  /*62d0*/  IMAD.MOV.U32 R12, RZ, RZ, -0x105c611 ;  /* 0xfefa39efff0c7424 */ /* 0x000fe400078e00ff */
[----:B------:R-:W-:-:S05]  /*62e0*/  IMAD.MOV.U32 R13, RZ, RZ, 0x3fe62e42 ;  /* 0x3fe62e42ff0d7424 */ /* 0x000fca00078e00ff */
[----:B------:R-:W-:-:S08]  /*62f0*/  DADD R6, R14, R2 ;  /* 0x000000000e067229 */ /* 0x000fd00000000002 */
[--C-:B------:R-:W-:Y:S02]  /*6300*/  DFMA R8, R8, UR4, R6.reuse ;  /* 0x0000000408087c2b */ /* 0x100fe40008000006 */
[----:B------:R-:W-:-:S06]  /*6310*/  DADD R14, R14, -R6 ;  /* 0x000000000e0e7229 */ /* 0x000fcc0000000806 */
[----:B------:R-:W-:Y:S02]  /*6320*/  DFMA R10, -R12, 1, R8 ;  /* 0x3ff000000c0a782b */ /* 0x000fe40000000108 */
[----:B------:R-:W-:Y:S01]  /*6330*/  DADD R14, R2, R14 ;  /* 0x00000000020e7229 */ /* 0x000fe2000000000e */
[----:B------:R-:W-:Y:S02]  /*6340*/  IMAD.MOV.U32 R2, RZ, RZ, 0x3b39803f ;  /* 0x3b39803fff027424 */ /* 0x000fe400078e00ff */
[----:B------:R-:W-:-:S03]  /*6350*/  IMAD.MOV.U32 R3, RZ, RZ, 0x3c7abc9e ;  /* 0x3c7abc9eff037424 */ /* 0x000fc600078e00ff */
[----:B------:R-:W-:-:S08]  /*6360*/  DADD R10, -R6, R10 ;  /* 0x00000000060a7229 */ /* 0x000fd0000000010a */
[----:B------:R-:W-:-:S08]  /*6370*/  DADD R10, R14, -R10 ;  /* 0x000000000e0a7229 */ /* 0x000fd0000000080a */
[----:B------:R-:W-:Y:S01]  /*6380*/  DFMA R10, R2, UR4, R10 ;  /* 0x00000004020a7c2b */ /* 0x000fe2000800000a */
[----:B------:R-:W-:Y:S01]  /*6390*/  UMOV UR4, 0x3b39803f ;  /* 0x3b39803f00047882 */ /* 0x000fe20000000000 */
[----:B------:R-:W-:-:S06]  /*63a0*/  UMOV UR5, 0x3c7abc9e ;  /* 0x3c7abc9e00057882 */ /* 0x000fcc0000000000 */
[----:B------:R-:W-:-:S08]  /*63b0*/  DADD R2, R8, R10 ;  /* 0x0000000008027229 */ /* 0x000fd0000000000a */
[----:B------:R-:W-:Y:S02]  /*63c0*/  DADD R8, R8, -R2 ;  /* 0x0000000008087229 */ /* 0x000fe40000000802 */
[----:B------:R-:W-:-:S06]  /*63d0*/  DMUL R6, R2, R4 ;  /* 0x0000000402067228 */ /* 0x000fcc0000000000 */
[----:B------:R-:W-:Y:S02]  /*63e0*/  DADD R8, R10, R8 ;  /* 0x000000000a087229 */ /* 0x000fe40000000008 */
[----:B------:R-:W-:-:S08]  /*63f0*/  DFMA R2, R2, R4, -R6 ;  /* 0x000000040202722b */ /* 0x000fd00000000806 */
[----:B------:R-:W-:Y:S01]  /*6400*/  DFMA R2, R8, R4, R2 ;  /* 0x000000040802722b */ /* 0x000fe20000000002 */
[----:B------:R-:W-:Y:S02]  /*6410*/  IMAD.MOV.U32 R4, RZ, RZ, 0x652b82fe ;  /* 0x652b82feff047424 */ /* 0x000fe400078e00ff */
[----:B------:R-:W-:-:S05]  /*6420*/  IMAD.MOV.U32 R5, RZ, RZ, 0x3ff71547 ;  /* 0x3ff71547ff057424 */ /* 0x000fca00078e00ff */
[----:B------:R-:W-:-:S08]  /*6430*/  DADD R10, R6, R2 ;  /* 0x00000000060a7229 */ /* 0x000fd00000000002 */
[----:B------:R-:W-:Y:S02]  /*6440*/  DFMA R14, R10, R4, 6.75539944105574400000e+15 ;  /* 0x433800000a0e742b */ /* 0x000fe40000000004 */
[----:B------:R-:W-:Y:S01]  /*6450*/  FSETP.GEU.AND P0, PT, |R11|, 4.1917929649353027344, PT ;  /* 0x4086232b0b00780b */ /* 0x000fe20003f0e200 */
[----:B------:R-:W-:-:S05]  /*6460*/  DADD R6, R6, -R10 ;  /* 0x0000000006067229 */ /* 0x000fca000000080a */
[----:B------:R-:W-:-:S08]  /*6470*/  DADD R4, R14, -6.75539944105574400000e+15 ;  /* 0xc33800000e047429 */ /* 0x000fd00000000000 */
[----:B------:R-:W-:-:S08]  /*6480*/  DFMA R8, R4, -R12, R10 ;  /* 0x8000000c0408722b */ /* 0x000fd0000000000a */
[----:B------:R-:W-:Y:S01]  /*6490*/  DFMA R8, R4, -UR4, R8 ;  /* 0x8000000404087c2b */ /* 0x000fe20008000008 */
[----:B------:R-:W-:Y:S01]  /*64a0*/  UMOV UR4, 0x69ce2bdf ;  /* 0x69ce2bdf00047882 */ /* 0x000fe20000000000 */
[----:B------:R-:W-:Y:S01]  /*64b0*/  IMAD.MOV.U32 R4, RZ, RZ, -0x35dec16 ;  /* 0xfca213eaff047424 */ /* 0x000fe200078e00ff */
[----:B------:R-:W-:Y:S01]  /*64c0*/  UMOV UR5, 0x3e5ade15 ;  /* 0x3e5ade1500057882 */ /* 0x000fe20000000000 */
[----:B------:R-:W-:-:S06]  /*64d0*/  IMAD.MOV.U32 R5, RZ, RZ, 0x3e928af3 ;  /* 0x3e928af3ff057424 */ /* 0x000fcc00078e00ff */
[----:B------:R-:W-:Y:S01]  /*64e0*/  DFMA R4, R8, UR4, R4 ;  /* 0x0000000408047c2b */ /* 0x000fe20008000004 */
[----:B------:R-:W-:Y:S01]  /*64f0*/  UMOV UR4, 0x62401315 ;  /* 0x6240131500047882 */ /* 0x000fe20000000000 */
[----:B------:R-:W-:-:S06]  /*6500*/  UMOV UR5, 0x3ec71dee ;  /* 0x3ec71dee00057882 */ /* 0x000fcc0000000000 */
[----:B------:R-:W-:Y:S01]  /*6510*/  DFMA R4, R8, R4, UR4 ;  /* 0x0000000408047e2b */ /* 0x000fe20008000004 */
        /* <DEDUP_REMOVED lines=20> */
[----:B------:R-:W-:-:S08]  /*6660*/  DFMA R4, R8, R4, UR4 ;  /* 0x0000000408047e2b */ /* 0x000fd00008000004 */
[----:B------:R-:W-:-:S08]  /*6670*/  DFMA R4, R8, R4, 1 ;  /* 0x3ff000000804742b */ /* 0x000fd00000000004 */
[----:B------:R-:W-:Y:S02]  /*6680*/  DFMA R4, R8, R4, 1 ;  /* 0x3ff000000804742b */ /* 0x000fe40000000004 */
[----:B------:R-:W-:-:S08]  /*6690*/  DADD R8, R2, R6 ;  /* 0x0000000002087229 */ /* 0x000fd00000000006 */
[----:B------:R-:W-:Y:S02]  /*66a0*/  IMAD R3, R14, 0x100000, R5 ;  /* 0x001000000e037824 */ /* 0x000fe400078e0205 */
[----:B------:R-:W-:Y:S01]  /*66b0*/  IMAD.MOV.U32 R2, RZ, RZ, R4 ;  /* 0x000000ffff027224 */ /* 0x000fe200078e0004 */
[----:B------:R-:W-:Y:S06]  /*66c0*/  @!P0 BRA `(.L_x_180) ;  /* 0x0000000000308947 */ /* 0x000fec0003800000 */
[----:B------:R-:W-:Y:S01]  /*66d0*/  FSETP.GEU.AND P1, PT, |R11|, 4.2275390625, PT ;  /* 0x408748000b00780b */ /* 0x000fe20003f2e200 */
[C---:B------:R-:W-:Y:S02]  /*66e0*/  DADD R2, R10.reuse, +INF ;  /* 0x7ff000000a027429 */ /* 0x040fe40000000000 */
[----:B------:R-:W-:-:S08]  /*66f0*/  DSETP.GEU.AND P0, PT, R10, RZ, PT ;  /* 0x000000ff0a00722a */ /* 0x000fd00003f0e000 */
[----:B------:R-:W-:Y:S02]  /*6700*/  FSEL R2, R2, RZ, P0 ;  /* 0x000000ff02027208 */ /* 0x000fe40000000000 */
[----:B------:R-:W-:Y:S02]  /*6710*/  @!P1 LEA.HI R0, R14, R14, RZ, 0x1 ;  /* 0x0000000e0e009211 */ /* 0x000fe400078f08ff */
[----:B------:R-:W-:Y:S02]  /*6720*/  FSEL R3, R3, RZ, P0 ;  /* 0x000000ff03037208 */ /* 0x000fe40000000000 */
[----:B------:R-:W-:-:S05]  /*6730*/  @!P1 SHF.R.S32.HI R7, RZ, 0x1, R0 ;  /* 0x00000001ff079819 */ /* 0x000fca0000011400 */
[----:B------:R-:W-:Y:S02]  /*6740*/  @!P1 IMAD.IADD R6, R14, 0x1, -R7 ;  /* 0x000000010e069824 */ /* 0x000fe400078e0a07 */
[----:B------:R-:W-:-:S03]  /*6750*/  @!P1 IMAD R5, R7, 0x100000, R5 ;  /* 0x0010000007059824 */ /* 0x000fc600078e0205 */
[----:B------:R-:W-:Y:S01]  /*6760*/  @!P1 LEA R7, R6, 0x3ff00000, 0x14 ;  /* 0x3ff0000006079811 */ /* 0x000fe200078ea0ff */
[----:B------:R-:W-:-:S06]  /*6770*/  @!P1 IMAD.MOV.U32 R6, RZ, RZ, RZ ;  /* 0x000000ffff069224 */ /* 0x000fcc00078e00ff */
[----:B------:R-:W-:-:S11]  /*6780*/  @!P1 DMUL R2, R4, R6 ;  /* 0x0000000604029228 */ /* 0x000fd60000000000 */
.L_x_180:
[----:B------:R-:W-:Y:S05]  /*6790*/  BSYNC.RECONVERGENT B0 ;  /* 0x0000000000007941 */ /* 0x000fea0003800200 */
.L_x_179:
[----:B------:R-:W-:Y:S01]  /*67a0*/  DFMA R4, R8, R2, R2 ;  /* 0x000000020804722b */ /* 0x000fe20000000002 */
[----:B------:R-:W2:Y:S01]  /*67b0*/  LDL R16, [R1+0x4] ;  /* 0x0000040001107983 */ /* 0x000ea20000100800 */
[----:B------:R-:W-:-:S03]  /*67c0*/  DSETP.NEU.AND P0, PT, |R2|, +INF , PT ;  /* 0x7ff000000200742a */ /* 0x000fc60003f0d200 */
[----:B------:R-:W2:Y:S04]  /*67d0*/  LDL R17, [R1+0x8] ;  /* 0x0000080001117983 */ /* 0x000ea80000100800 */
[----:B------:R-:W2:Y:S01]  /*67e0*/  LDL R18, [R1+0xc] ;  /* 0x00000c0001127983 */ /* 0x000ea20000100800 */
[----:B------:R-:W-:Y:S02]  /*67f0*/  FSEL R4, R2, R4, !P0 ;  /* 0x0000000402047208 */ /* 0x000fe40004000000 */
[----:B------:R-:W-:Y:S01]  /*6800*/  FSEL R5, R3, R5, !P0 ;  /* 0x0000000503057208 */ /* 0x000fe20004000000 */
[----:B------:R-:W2:Y:S04]  /*6810*/  LDL R2, [R1] ;  /* 0x0000000001027983 */ /* 0x000ea80000100800 */
[----:B------:R-:W2:Y:S04]  /*6820*/  LDL R19, [R1+0x10] ;  /* 0x0000100001137983 */ /* 0x000ea80000100800 */
[----:B------:R-:W2:Y:S04]  /*6830*/  LDL R22, [R1+0x14] ;  /* 0x0000140001167983 */ /* 0x000ea80000100800 */
[----:B------:R-:W2:Y:S04]  /*6840*/  LDL R23, [R1+0x18] ;  /* 0x0000180001177983 */ /* 0x000ea80000100800 */
[----:B------:R-:W2:Y:S04]  /*6850*/  LDL R24, [R1+0x1c] ;  /* 0x00001c0001187983 */ /* 0x000ea80000100800 */
[----:B------:R0:W2:Y:S02]  /*6860*/  LDL R25, [R1+0x20] ;  /* 0x0000200001197983 */ /* 0x0000a40000100800 */
[----:B0-----:R-:W-:Y:S01]  /*6870*/  VIADD R1, R1, 0x28 ;  /* 0x0000002801017836 */ /* 0x001fe20000000000 */
[----:B--2---:R-:W-:Y:S06]  /*6880*/  RET.REL.NODEC R20 `(_Z7computeP4gridP4pathPS0_) ;  /* 0xffffff9414dc7950 */ /* 0x004fec0003c3ffff */
.L_x_181:
        /* <DEDUP_REMOVED lines=15> */
.L_x_183:


//--------------------- .nv.global.init           --------------------------
	.section	.nv.global.init,"aw",@progbits
.nv.global.init:
	.type		$str,@object
	.size		$str,(.L_43 - $str)
$str:
        /*0000*/ 	.byte	0x4d, 0x65, 0x6d, 0x6f, 0x72, 0x79, 0x20, 0x41, 0x6c, 0x6c, 0x6f, 0x63, 0x61, 0x74, 0x69, 0x6f
        /*0010*/ 	.byte	0x6e, 0x20, 0x45, 0x72, 0x72, 0x6f, 0x72, 0x00
.L_43:


//--------------------- .nv.shared.reserved.0     --------------------------
	.section	.nv.shared.reserved.0,"aw",@nobits
	.weak		__nv_reservedSMEM_offset_0_alias
	.size		__nv_reservedSMEM_offset_0_alias, 0, 64
	.other		__nv_reservedSMEM_offset_0_alias,@"STO_CUDA_RESERVED_SHARED STV_DEFAULT"
__nv_reservedSMEM_offset_0_alias:
	.zero		0
	.zero		64


//--------------------- .nv.global                --------------------------
	.section	.nv.global,"aw",@nobits
.nv.global:
	.type		_ZN34_INTERNAL_d63c13f6_4_k_cu_e37870c06thrust24THRUST_300001_SM_1000_NS3seqE,@object
	.size		_ZN34_INTERNAL_d63c13f6_4_k_cu_e37870c06thrust24THRUST_300001_SM_1000_NS3seqE,(_ZN34_INTERNAL_d63c13f6_4_k_cu_e37870c04cuda3std3__48in_placeE - _ZN34_INTERNAL_d63c13f6_4_k_cu_e37870c06thrust24THRUST_300001_SM_1000_NS3seqE)
_ZN34_INTERNAL_d63c13f6_4_k_cu_e37870c06thrust24THRUST_300001_SM_1000_NS3seqE:
	.zero		1
	.type		_ZN34_INTERNAL_d63c13f6_4_k_cu_e37870c04cuda3std3__48in_placeE,@object
	.size		_ZN34_INTERNAL_d63c13f6_4_k_cu_e37870c04cuda3std3__48in_placeE,(_ZN34_INTERNAL_d63c13f6_4_k_cu_e37870c04cuda3std6ranges3__45__cpo4sizeE - _ZN34_INTERNAL_d63c13f6_4_k_cu_e37870c04cuda3std3__48in_placeE)
_ZN34_INTERNAL_d63c13f6_4_k_cu_e37870c04cuda3std3__48in_placeE:
	.zero		1
	.type		_ZN34_INTERNAL_d63c13f6_4_k_cu_e37870c04cuda3std6ranges3__45__cpo4sizeE,@object
	.size		_ZN34_INTERNAL_d63c13f6_4_k_cu_e37870c04cuda3std6ranges3__45__cpo4sizeE,(_ZN34_INTERNAL_d63c13f6_4_k_cu_e37870c06thrust24THRUST_300001_SM_1000_NS12placeholders2_3E - _ZN34_INTERNAL_d63c13f6_4_k_cu_e37870c04cuda3std6ranges3__45__cpo4sizeE)
_ZN34_INTERNAL_d63c13f6_4_k_cu_e37870c04cuda3std6ranges3__45__cpo4sizeE:
	.zero		1
	.type		_ZN34_INTERNAL_d63c13f6_4_k_cu_e37870c06thrust24THRUST_300001_SM_1000_NS12placeholders2_3E,@object
	.size		_ZN34_INTERNAL_d63c13f6_4_k_cu_e37870c06thrust24THRUST_300001_SM_1000_NS12placeholders2_3E,(_ZN34_INTERNAL_d63c13f6_4_k_cu_e37870c04cuda3std3__45__cpo6cbeginE - _ZN34_INTERNAL_d63c13f6_4_k_cu_e37870c06thrust24THRUST_300001_SM_1000_NS12placeholders2_3E)
_ZN34_INTERNAL_d63c13f6_4_k_cu_e37870c06thrust24THRUST_300001_SM_1000_NS12placeholders2_3E:
	.zero		1
	.type		_ZN34_INTERNAL_d63c13f6_4_k_cu_e37870c04cuda3std3__45__cpo6cbeginE,@object
	.size		_ZN34_INTERNAL_d63c13f6_4_k_cu_e37870c04cuda3std3__45__cpo6cbeginE,(_ZN34_INTERNAL_d63c13f6_4_k_cu_e37870c04cuda3std6ranges3__45__cpo6cbeginE - _ZN34_INTERNAL_d63c13f6_4_k_cu_e37870c04cuda3std3__45__cpo6cbeginE)
_ZN34_INTERNAL_d63c13f6_4_k_cu_e37870c04cuda3std3__45__cpo6cbeginE:
	.zero		1
	.type		_ZN34_INTERNAL_d63c13f6_4_k_cu_e37870c04cuda3std6ranges3__45__cpo6cbeginE,@object
	.size		_ZN34_INTERNAL_d63c13f6_4_k_cu_e37870c04cuda3std6ranges3__45__cpo6cbeginE,(_ZN34_INTERNAL_d63c13f6_4_k_cu_e37870c06thrust24THRUST_300001_SM_1000_NS12placeholders2_7E - _ZN34_INTERNAL_d63c13f6_4_k_cu_e37870c04cuda3std6ranges3__45__cpo6cbeginE)
_ZN34_INTERNAL_d63c13f6_4_k_cu_e37870c04cuda3std6ranges3__45__cpo6cbeginE:
	.zero		1
	.type		_ZN34_INTERNAL_d63c13f6_4_k_cu_e37870c06thrust24THRUST_300001_SM_1000_NS12placeholders2_7E,@object
	.size		_ZN34_INTERNAL_d63c13f6_4_k_cu_e37870c06thrust24THRUST_300001_SM_1000_NS12placeholders2_7E,(_ZN34_INTERNAL_d63c13f6_4_k_cu_e37870c04cuda3std3__45__cpo7crbeginE - _ZN34_INTERNAL_d63c13f6_4_k_cu_e37870c06thrust24THRUST_300001_SM_1000_NS12placeholders2_7E)
_ZN34_INTERNAL_d63c13f6_4_k_cu_e37870c06thrust24THRUST_300001_SM_1000_NS12placeholders2_7E:
	.zero		1
	.type		_ZN34_INTERNAL_d63c13f6_4_k_cu_e37870c04cuda3std3__45__cpo7crbeginE,@object
	.size		_ZN34_INTERNAL_d63c13f6_4_k_cu_e37870c04cuda3std3__45__cpo7crbeginE,(_ZN34_INTERNAL_d63c13f6_4_k_cu_e37870c04cuda3std6ranges3__45__cpo4nextE - _ZN34_INTERNAL_d63c13f6_4_k_cu_e37870c04cuda3std3__45__cpo7crbeginE)
_ZN34_INTERNAL_d63c13f6_4_k_cu_e37870c04cuda3std3__45__cpo7crbeginE:
	.zero		1
	.type		_ZN34_INTERNAL_d63c13f6_4_k_cu_e37870c04cuda3std6ranges3__45__cpo4nextE,@object
	.size		_ZN34_INTERNAL_d63c13f6_4_k_cu_e37870c04cuda3std6ranges3__45__cpo4nextE,(_ZN34_INTERNAL_d63c13f6_4_k_cu_e37870c04cuda3std6ranges3__45__cpo4swapE - _ZN34_INTERNAL_d63c13f6_4_k_cu_e37870c04cuda3std6ranges3__45__cpo4nextE)
_ZN34_INTERNAL_d63c13f6_4_k_cu_e37870c04cuda3std6ranges3__45__cpo4nextE:
	.zero		1
	.type		_ZN34_INTERNAL_d63c13f6_4_k_cu_e37870c04cuda3std6ranges3__45__cpo4swapE,@object
	.size		_ZN34_INTERNAL_d63c13f6_4_k_cu_e37870c04cuda3std6ranges3__45__cpo4swapE,(_ZN34_INTERNAL_d63c13f6_4_k_cu_e37870c06thrust24THRUST_300001_SM_1000_NS8cuda_cub10par_nosyncE - _ZN34_INTERNAL_d63c13f6_4_k_cu_e37870c04cuda3std6ranges3__45__cpo4swapE)
_ZN34_INTERNAL_d63c13f6_4_k_cu_e37870c04cuda3std6ranges3__45__cpo4swapE:
	.zero		1
	.type		_ZN34_INTERNAL_d63c13f6_4_k_cu_e37870c06thrust24THRUST_300001_SM_1000_NS8cuda_cub10par_nosyncE,@object
	.size		_ZN34_INTERNAL_d63c13f6_4_k_cu_e37870c06thrust24THRUST_300001_SM_1000_NS8cuda_cub10par_nosyncE,(_ZN34_INTERNAL_d63c13f6_4_k_cu_e37870c06thrust24THRUST_300001_SM_1000_NS12placeholders2_9E - _ZN34_INTERNAL_d63c13f6_4_k_cu_e37870c06thrust24THRUST_300001_SM_1000_NS8cuda_cub10par_nosyncE)
_ZN34_INTERNAL_d63c13f6_4_k_cu_e37870c06thrust24THRUST_300001_SM_1000_NS8cuda_cub10par_nosyncE:
	.zero		1
	.type		_ZN34_INTERNAL_d63c13f6_4_k_cu_e37870c06thrust24THRUST_300001_SM_1000_NS12placeholders2_9E,@object
	.size		_ZN34_INTERNAL_d63c13f6_4_k_cu_e37870c06thrust24THRUST_300001_SM_1000_NS12placeholders2_9E,(_ZN34_INTERNAL_d63c13f6_4_k_cu_e37870c04cuda3std3__436_GLOBAL__N__d63c13f6_4_k_cu_e37870c06ignoreE - _ZN34_INTERNAL_d63c13f6_4_k_cu_e37870c06thrust24THRUST_300001_SM_1000_NS12placeholders2_9E)
_ZN34_INTERNAL_d63c13f6_4_k_cu_e37870c06thrust24THRUST_300001_SM_1000_NS12placeholders2_9E:
	.zero		1
	.type		_ZN34_INTERNAL_d63c13f6_4_k_cu_e37870c04cuda3std3__436_GLOBAL__N__d63c13f6_4_k_cu_e37870c06ignoreE,@object
	.size		_ZN34_INTERNAL_d63c13f6_4_k_cu_e37870c04cuda3std3__436_GLOBAL__N__d63c13f6_4_k_cu_e37870c06ignoreE,(_ZN34_INTERNAL_d63c13f6_4_k_cu_e37870c04cuda3std6ranges3__45__cpo4dataE - _ZN34_INTERNAL_d63c13f6_4_k_cu_e37870c04cuda3std3__436_GLOBAL__N__d63c13f6_4_k_cu_e37870c06ignoreE)
_ZN34_INTERNAL_d63c13f6_4_k_cu_e37870c04cuda3std3__436_GLOBAL__N__d63c13f6_4_k_cu_e37870c06ignoreE:
	.zero		1
	.type		_ZN34_INTERNAL_d63c13f6_4_k_cu_e37870c04cuda3std6ranges3__45__cpo4dataE,@object
	.size		_ZN34_INTERNAL_d63c13f6_4_k_cu_e37870c04cuda3std6ranges3__45__cpo4dataE,(_ZN34_INTERNAL_d63c13f6_4_k_cu_e37870c06thrust24THRUST_300001_SM_1000_NS12placeholders2_1E - _ZN34_INTERNAL_d63c13f6_4_k_cu_e37870c04cuda3std6ranges3__45__cpo4dataE)
_ZN34_INTERNAL_d63c13f6_4_k_cu_e37870c04cuda3std6ranges3__45__cpo4dataE:
	.zero		1
	.type		_ZN34_INTERNAL_d63c13f6_4_k_cu_e37870c06thrust24THRUST_300001_SM_1000_NS12placeholders2_1E,@object
	.size		_ZN34_INTERNAL_d63c13f6_4_k_cu_e37870c06thrust24THRUST_300001_SM_1000_NS12placeholders2_1E,(_ZN34_INTERNAL_d63c13f6_4_k_cu_e37870c04cuda3std3__45__cpo5beginE - _ZN34_INTERNAL_d63c13f6_4_k_cu_e37870c06thrust24THRUST_300001_SM_1000_NS12placeholders2_1E)
_ZN34_INTERNAL_d63c13f6_4_k_cu_e37870c06thrust24THRUST_300001_SM_1000_NS12placeholders2_1E:
	.zero		1
	.type		_ZN34_INTERNAL_d63c13f6_4_k_cu_e37870c04cuda3std3__45__cpo5beginE,@object
	.size		_ZN34_INTERNAL_d63c13f6_4_k_cu_e37870c04cuda3std3__45__cpo5beginE,(_ZN34_INTERNAL_d63c13f6_4_k_cu_e37870c04cuda3std6ranges3__45__cpo5beginE - _ZN34_INTERNAL_d63c13f6_4_k_cu_e37870c04cuda3std3__45__cpo5beginE)
_ZN34_INTERNAL_d63c13f6_4_k_cu_e37870c04cuda3std3__45__cpo5beginE:
	.zero		1
	.type		_ZN34_INTERNAL_d63c13f6_4_k_cu_e37870c04cuda3std6ranges3__45__cpo5beginE,@object
	.size		_ZN34_INTERNAL_d63c13f6_4_k_cu_e37870c04cuda3std6ranges3__45__cpo5beginE,(_ZN34_INTERNAL_d63c13f6_4_k_cu_e37870c06thrust24THRUST_300001_SM_1000_NS12placeholders2_5E - _ZN34_INTERNAL_d63c13f6_4_k_cu_e37870c04cuda3std6ranges3__45__cpo5beginE)
_ZN34_INTERNAL_d63c13f6_4_k_cu_e37870c04cuda3std6ranges3__45__cpo5beginE:
	.zero		1
	.type		_ZN34_INTERNAL_d63c13f6_4_k_cu_e37870c06thrust24THRUST_300001_SM_1000_NS12placeholders2_5E,@object
	.size		_ZN34_INTERNAL_d63c13f6_4_k_cu_e37870c06thrust24THRUST_300001_SM_1000_NS12placeholders2_5E,(_ZN34_INTERNAL_d63c13f6_4_k_cu_e37870c04cuda3std3__45__cpo6rbeginE - _ZN34_INTERNAL_d63c13f6_4_k_cu_e37870c06thrust24THRUST_300001_SM_1000_NS12placeholders2_5E)
_ZN34_INTERNAL_d63c13f6_4_k_cu_e37870c06thrust24THRUST_300001_SM_1000_NS12placeholders2_5E:
	.zero		1
	.type		_ZN34_INTERNAL_d63c13f6_4_k_cu_e37870c04cuda3std3__45__cpo6rbeginE,@object
	.size		_ZN34_INTERNAL_d63c13f6_4_k_cu_e37870c04cuda3std3__45__cpo6rbeginE,(_ZN34_INTERNAL_d63c13f6_4_k_cu_e37870c04cuda3std6ranges3__45__cpo7advanceE - _ZN34_INTERNAL_d63c13f6_4_k_cu_e37870c04cuda3std3__45__cpo6rbeginE)
_ZN34_INTERNAL_d63c13f6_4_k_cu_e37870c04cuda3std3__45__cpo6rbeginE:
	.zero		1
	.type		_ZN34_INTERNAL_d63c13f6_4_k_cu_e37870c04cuda3std6ranges3__45__cpo7advanceE,@object
	.size		_ZN34_INTERNAL_d63c13f6_4_k_cu_e37870c04cuda3std6ranges3__45__cpo7advanceE,(_ZN34_INTERNAL_d63c13f6_4_k_cu_e37870c04cuda3std3__47nulloptE - _ZN34_INTERNAL_d63c13f6_4_k_cu_e37870c04cuda3std6ranges3__45__cpo7advanceE)
_ZN34_INTERNAL_d63c13f6_4_k_cu_e37870c04cuda3std6ranges3__45__cpo7advanceE:
	.zero		1
	.type		_ZN34_INTERNAL_d63c13f6_4_k_cu_e37870c04cuda3std3__47nulloptE,@object
	.size		_ZN34_INTERNAL_d63c13f6_4_k_cu_e37870c04cuda3std3__47nulloptE,(_ZN34_INTERNAL_d63c13f6_4_k_cu_e37870c04cuda3std6ranges3__45__cpo8distanceE - _ZN34_INTERNAL_d63c13f6_4_k_cu_e37870c04cuda3std3__47nulloptE)
_ZN34_INTERNAL_d63c13f6_4_k_cu_e37870c04cuda3std3__47nulloptE:
	.zero		1
	.type		_ZN34_INTERNAL_d63c13f6_4_k_cu_e37870c04cuda3std6ranges3__45__cpo8distanceE,@object
	.size		_ZN34_INTERNAL_d63c13f6_4_k_cu_e37870c04cuda3std6ranges3__45__cpo8distanceE,(_ZN34_INTERNAL_d63c13f6_4_k_cu_e37870c06thrust24THRUST_300001_SM_1000_NS12placeholders3_10E - _ZN34_INTERNAL_d63c13f6_4_k_cu_e37870c04cuda3std6ranges3__45__cpo8distanceE)
_ZN34_INTERNAL_d63c13f6_4_k_cu_e37870c04cuda3std6ranges3__45__cpo8distanceE:
	.zero		1
	.type		_ZN34_INTERNAL_d63c13f6_4_k_cu_e37870c06thrust24THRUST_300001_SM_1000_NS12placeholders3_10E,@object
	.size		_ZN34_INTERNAL_d63c13f6_4_k_cu_e37870c06thrust24THRUST_300001_SM_1000_NS12placeholders3_10E,(_ZN34_INTERNAL_d63c13f6_4_k_cu_e37870c04cuda3std3__419piecewise_constructE - _ZN34_INTERNAL_d63c13f6_4_k_cu_e37870c06thrust24THRUST_300001_SM_1000_NS12placeholders3_10E)
_ZN34_INTERNAL_d63c13f6_4_k_cu_e37870c06thrust24THRUST_300001_SM_1000_NS12placeholders3_10E:
	.zero		1
	.type		_ZN34_INTERNAL_d63c13f6_4_k_cu_e37870c04cuda3std3__419piecewise_constructE,@object
	.size		_ZN34_INTERNAL_d63c13f6_4_k_cu_e37870c04cuda3std3__419piecewise_constructE,(_ZN34_INTERNAL_d63c13f6_4_k_cu_e37870c04cuda3std6ranges3__45__cpo5cdataE - _ZN34_INTERNAL_d63c13f6_4_k_cu_e37870c04cuda3std3__419piecewise_constructE)
_ZN34_INTERNAL_d63c13f6_4_k_cu_e37870c04cuda3std3__419piecewise_constructE:
	.zero		1
	.type		_ZN34_INTERNAL_d63c13f6_4_k_cu_e37870c04cuda3std6ranges3__45__cpo5cdataE,@object
	.size		_ZN34_INTERNAL_d63c13f6_4_k_cu_e37870c04cuda3std6ranges3__45__cpo5cdataE,(_ZN34_INTERNAL_d63c13f6_4_k_cu_e37870c06thrust24THRUST_300001_SM_1000_NS12placeholders2_2E - _ZN34_INTERNAL_d63c13f6_4_k_cu_e37870c04cuda3std6ranges3__45__cpo5cdataE)
_ZN34_INTERNAL_d63c13f6_4_k_cu_e37870c04cuda3std6ranges3__45__cpo5cdataE:
	.zero		1
	.type		_ZN34_INTERNAL_d63c13f6_4_k_cu_e37870c06thrust24THRUST_300001_SM_1000_NS12placeholders2_2E,@object
	.size		_ZN34_INTERNAL_d63c13f6_4_k_cu_e37870c06thrust24THRUST_300001_SM_1000_NS12placeholders2_2E,(_ZN34_INTERNAL_d63c13f6_4_k_cu_e37870c04cuda3std3__45__cpo3endE - _ZN34_INTERNAL_d63c13f6_4_k_cu_e37870c06thrust24THRUST_300001_SM_1000_NS12placeholders2_2E)
_ZN34_INTERNAL_d63c13f6_4_k_cu_e37870c06thrust24THRUST_300001_SM_1000_NS12placeholders2_2E:
	.zero		1
	.type		_ZN34_INTERNAL_d63c13f6_4_k_cu_e37870c04cuda3std3__45__cpo3endE,@object
	.size		_ZN34_INTERNAL_d63c13f6_4_k_cu_e37870c04cuda3std3__45__cpo3endE,(_ZN34_INTERNAL_d63c13f6_4_k_cu_e37870c04cuda3std6ranges3__45__cpo3endE - _ZN34_INTERNAL_d63c13f6_4_k_cu_e37870c04cuda3std3__45__cpo3endE)
_ZN34_INTERNAL_d63c13f6_4_k_cu_e37870c04cuda3std3__45__cpo3endE:
	.zero		1
	.type		_ZN34_INTERNAL_d63c13f6_4_k_cu_e37870c04cuda3std6ranges3__45__cpo3endE,@object
	.size		_ZN34_INTERNAL_d63c13f6_4_k_cu_e37870c04cuda3std6ranges3__45__cpo3endE,(_ZN34_INTERNAL_d63c13f6_4_k_cu_e37870c06thrust24THRUST_300001_SM_1000_NS12placeholders2_6E - _ZN34_INTERNAL_d63c13f6_4_k_cu_e37870c04cuda3std6ranges3__45__cpo3endE)
_ZN34_INTERNAL_d63c13f6_4_k_cu_e37870c04cuda3std6ranges3__45__cpo3endE:
	.zero		1
	.type		_ZN34_INTERNAL_d63c13f6_4_k_cu_e37870c06thrust24THRUST_300001_SM_1000_NS12placeholders2_6E,@object
	.size		_ZN34_INTERNAL_d63c13f6_4_k_cu_e37870c06thrust24THRUST_300001_SM_1000_NS12placeholders2_6E,(_ZN34_INTERNAL_d63c13f6_4_k_cu_e37870c04cuda3std3__45__cpo4rendE - _ZN34_INTERNAL_d63c13f6_4_k_cu_e37870c06thrust24THRUST_300001_SM_1000_NS12placeholders2_6E)
_ZN34_INTERNAL_d63c13f6_4_k_cu_e37870c06thrust24THRUST_300001_SM_1000_NS12placeholders2_6E:
	.zero		1
	.type		_ZN34_INTERNAL_d63c13f6_4_k_cu_e37870c04cuda3std3__45__cpo4rendE,@object
	.size		_ZN34_INTERNAL_d63c13f6_4_k_cu_e37870c04cuda3std3__45__cpo4rendE,(_ZN34_INTERNAL_d63c13f6_4_k_cu_e37870c04cuda3std6ranges3__45__cpo9iter_swapE - _ZN34_INTERNAL_d63c13f6_4_k_cu_e37870c04cuda3std3__45__cpo4rendE)
_ZN34_INTERNAL_d63c13f6_4_k_cu_e37870c04cuda3std3__45__cpo4rendE:
	.zero		1
	.type		_ZN34_INTERNAL_d63c13f6_4_k_cu_e37870c04cuda3std6ranges3__45__cpo9iter_swapE,@object
	.size		_ZN34_INTERNAL_d63c13f6_4_k_cu_e37870c04cuda3std6ranges3__45__cpo9iter_swapE,(_ZN34_INTERNAL_d63c13f6_4_k_cu_e37870c04cuda3std3__48unexpectE - _ZN34_INTERNAL_d63c13f6_4_k_cu_e37870c04cuda3std6ranges3__45__cpo9iter_swapE)
_ZN34_INTERNAL_d63c13f6_4_k_cu_e37870c04cuda3std6ranges3__45__cpo9iter_swapE:
	.zero		1
	.type		_ZN34_INTERNAL_d63c13f6_4_k_cu_e37870c04cuda3std3__48unexpectE,@object
	.size		_ZN34_INTERNAL_d63c13f6_4_k_cu_e37870c04cuda3std3__48unexpectE,(_ZN34_INTERNAL_d63c13f6_4_k_cu_e37870c06thrust24THRUST_300001_SM_1000_NS8cuda_cub3parE - _ZN34_INTERNAL_d63c13f6_4_k_cu_e37870c04cuda3std3__48unexpectE)
_ZN34_INTERNAL_d63c13f6_4_k_cu_e37870c04cuda3std3__48unexpectE:
	.zero		1
	.type		_ZN34_INTERNAL_d63c13f6_4_k_cu_e37870c06thrust24THRUST_300001_SM_1000_NS8cuda_cub3parE,@object
	.size		_ZN34_INTERNAL_d63c13f6_4_k_cu_e37870c06thrust24THRUST_300001_SM_1000_NS8cuda_cub3parE,(_ZN34_INTERNAL_d63c13f6_4_k_cu_e37870c06thrust24THRUST_300001_SM_1000_NS12placeholders2_4E - _ZN34_INTERNAL_d63c13f6_4_k_cu_e37870c06thrust24THRUST_300001_SM_1000_NS8cuda_cub3parE)
_ZN34_INTERNAL_d63c13f6_4_k_cu_e37870c06thrust24THRUST_300001_SM_1000_NS8cuda_cub3parE:
	.zero		1
	.type		_ZN34_INTERNAL_d63c13f6_4_k_cu_e37870c06thrust24THRUST_300001_SM_1000_NS12placeholders2_4E,@object
	.size		_ZN34_INTERNAL_d63c13f6_4_k_cu_e37870c06thrust24THRUST_300001_SM_1000_NS12placeholders2_4E,(_ZN34_INTERNAL_d63c13f6_4_k_cu_e37870c04cuda3std3__45__cpo4cendE - _ZN34_INTERNAL_d63c13f6_4_k_cu_e37870c06thrust24THRUST_300001_SM_1000_NS12placeholders2_4E)
_ZN34_INTERNAL_d63c13f6_4_k_cu_e37870c06thrust24THRUST_300001_SM_1000_NS12placeholders2_4E:
	.zero		1
	.type		_ZN34_INTERNAL_d63c13f6_4_k_cu_e37870c04cuda3std3__45__cpo4cendE,@object
	.size		_ZN34_INTERNAL_d63c13f6_4_k_cu_e37870c04cuda3std3__45__cpo4cendE,(_ZN34_INTERNAL_d63c13f6_4_k_cu_e37870c04cuda3std6ranges3__45__cpo4cendE - _ZN34_INTERNAL_d63c13f6_4_k_cu_e37870c04cuda3std3__45__cpo4cendE)
_ZN34_INTERNAL_d63c13f6_4_k_cu_e37870c04cuda3std3__45__cpo4cendE:
	.zero		1
	.type		_ZN34_INTERNAL_d63c13f6_4_k_cu_e37870c04cuda3std6ranges3__45__cpo4cendE,@object
	.size		_ZN34_INTERNAL_d63c13f6_4_k_cu_e37870c04cuda3std6ranges3__45__cpo4cendE,(_ZN34_INTERNAL_d63c13f6_4_k_cu_e37870c04cuda3std3__420unreachable_sentinelE - _ZN34_INTERNAL_d63c13f6_4_k_cu_e37870c04cuda3std6ranges3__45__cpo4cendE)
_ZN34_INTERNAL_d63c13f6_4_k_cu_e37870c04cuda3std6ranges3__45__cpo4cendE:
	.zero		1
	.type		_ZN34_INTERNAL_d63c13f6_4_k_cu_e37870c04cuda3std3__420unreachable_sentinelE,@object
	.size		_ZN34_INTERNAL_d63c13f6_4_k_cu_e37870c04cuda3std3__420unreachable_sentinelE,(_ZN34_INTERNAL_d63c13f6_4_k_cu_e37870c04cuda3std6ranges3__45__cpo5ssizeE - _ZN34_INTERNAL_d63c13f6_4_k_cu_e37870c04cuda3std3__420unreachable_sentinelE)
_ZN34_INTERNAL_d63c13f6_4_k_cu_e37870c04cuda3std3__420unreachable_sentinelE:
	.zero		1
	.type		_ZN34_INTERNAL_d63c13f6_4_k_cu_e37870c04cuda3std6ranges3__45__cpo5ssizeE,@object
	.size		_ZN34_INTERNAL_d63c13f6_4_k_cu_e37870c04cuda3std6ranges3__45__cpo5ssizeE,(_ZN34_INTERNAL_d63c13f6_4_k_cu_e37870c06thrust24THRUST_300001_SM_1000_NS12placeholders2_8E - _ZN34_INTERNAL_d63c13f6_4_k_cu_e37870c04cuda3std6ranges3__45__cpo5ssizeE)
_ZN34_INTERNAL_d63c13f6_4_k_cu_e37870c04cuda3std6ranges3__45__cpo5ssizeE:
	.zero		1
	.type		_ZN34_INTERNAL_d63c13f6_4_k_cu_e37870c06thrust24THRUST_300001_SM_1000_NS12placeholders2_8E,@object
	.size		_ZN34_INTERNAL_d63c13f6_4_k_cu_e37870c06thrust24THRUST_300001_SM_1000_NS12placeholders2_8E,(_ZN34_INTERNAL_d63c13f6_4_k_cu_e37870c04cuda3std3__45__cpo5crendE - _ZN34_INTERNAL_d63c13f6_4_k_cu_e37870c06thrust24THRUST_300001_SM_1000_NS12placeholders2_8E)
_ZN34_INTERNAL_d63c13f6_4_k_cu_e37870c06thrust24THRUST_300001_SM_1000_NS12placeholders2_8E:
	.zero		1
	.type		_ZN34_INTERNAL_d63c13f6_4_k_cu_e37870c04cuda3std3__45__cpo5crendE,@object
	.size		_ZN34_INTERNAL_d63c13f6_4_k_cu_e37870c04cuda3std3__45__cpo5crendE,(_ZN34_INTERNAL_d63c13f6_4_k_cu_e37870c04cuda3std6ranges3__45__cpo4prevE - _ZN34_INTERNAL_d63c13f6_4_k_cu_e37870c04cuda3std3__45__cpo5crendE)
_ZN34_INTERNAL_d63c13f6_4_k_cu_e37870c04cuda3std3__45__cpo5crendE:
	.zero		1
	.type		_ZN34_INTERNAL_d63c13f6_4_k_cu_e37870c04cuda3std6ranges3__45__cpo4prevE,@object
	.size		_ZN34_INTERNAL_d63c13f6_4_k_cu_e37870c04cuda3std6ranges3__45__cpo4prevE,(_ZN34_INTERNAL_d63c13f6_4_k_cu_e37870c04cuda3std6ranges3__45__cpo9iter_moveE - _ZN34_INTERNAL_d63c13f6_4_k_cu_e37870c04cuda3std6ranges3__45__cpo4prevE)
_ZN34_INTERNAL_d63c13f6_4_k_cu_e37870c04cuda3std6ranges3__45__cpo4prevE:
	.zero		1
	.type		_ZN34_INTERNAL_d63c13f6_4_k_cu_e37870c04cuda3std6ranges3__45__cpo9iter_moveE,@object
	.size		_ZN34_INTERNAL_d63c13f6_4_k_cu_e37870c04cuda3std6ranges3__45__cpo9iter_moveE,(_ZN34_INTERNAL_d63c13f6_4_k_cu_e37870c06thrust24THRUST_300001_SM_1000_NS6system6detail10sequential3seqE - _ZN34_INTERNAL_d63c13f6_4_k_cu_e37870c04cuda3std6ranges3__45__cpo9iter_moveE)
_ZN34_INTERNAL_d63c13f6_4_k_cu_e37870c04cuda3std6ranges3__45__cpo9iter_moveE:
	.zero		1
	.type		_ZN34_INTERNAL_d63c13f6_4_k_cu_e37870c06thrust24THRUST_300001_SM_1000_NS6system6detail10sequential3seqE,@object
	.size		_ZN34_INTERNAL_d63c13f6_4_k_cu_e37870c06thrust24THRUST_300001_SM_1000_NS6system6detail10sequential3seqE,(.L_31 - _ZN34_INTERNAL_d63c13f6_4_k_cu_e37870c06thrust24THRUST_300001_SM_1000_NS6system6detail10sequential3seqE)
_ZN34_INTERNAL_d63c13f6_4_k_cu_e37870c06thrust24THRUST_300001_SM_1000_NS6system6detail10sequential3seqE:
	.zero		1
.L_31:


//--------------------- .nv.constant0._ZN3cub18CUB_300001_SM_10006detail11EmptyKernelIvEEvv --------------------------
	.section	.nv.constant0._ZN3cub18CUB_300001_SM_10006detail11EmptyKernelIvEEvv,"a",@progbits
	.sectionflags	@""
	.align	4
.nv.constant0._ZN3cub18CUB_300001_SM_10006detail11EmptyKernelIvEEvv:
	.zero		896


//--------------------- .nv.constant0._Z7computeP4gridP4pathPS0_ --------------------------
	.section	.nv.constant0._Z7computeP4gridP4pathPS0_,"a",@progbits
	.sectionflags	@""
	.align	4
.nv.constant0._Z7computeP4gridP4pathPS0_:
	.zero		920


//--------------------- SYMBOLS --------------------------

	.type		.nv.reservedSmem.offset0,@object
	.size		.nv.reservedSmem.offset0,0x4
	.type		vprintf,@function
